//
// Generated by NVIDIA NVVM Compiler
//
// Compiler Build ID: CL-36424714
// Cuda compilation tools, release 13.0, V13.0.88
// Based on NVVM 20.0.0
//

.version 9.0
.target sm_100
.address_size 64

	// .globl	adam_update

.visible .entry adam_update(
	.param .align 4 .b8 adam_update_param_0[24],
	.param .u64 adam_update_param_1,
	.param .f32 adam_update_param_2,
	.param .u64 .ptr .align 1 adam_update_param_3,
	.param .u64 .ptr .align 1 adam_update_param_4,
	.param .u64 .ptr .align 1 adam_update_param_5,
	.param .u64 .ptr .align 1 adam_update_param_6
)
{
	.reg .pred 	%p<46>;
	.reg .b32 	%r<35>;
	.reg .b32 	%f<176>;
	.reg .b64 	%rd<17>;
	.reg .b64 	%fd<21>;

	ld.param.f32 	%f28, [adam_update_param_0+20];
	ld.param.u32 	%r2, [adam_update_param_0+16];
	ld.param.f32 	%f27, [adam_update_param_0+12];
	ld.param.f32 	%f26, [adam_update_param_0+8];
	ld.param.f32 	%f25, [adam_update_param_0+4];
	ld.param.f32 	%f24, [adam_update_param_0];
	ld.param.u64 	%rd9, [adam_update_param_1];
	ld.param.f32 	%f29, [adam_update_param_2];
	ld.param.u64 	%rd6, [adam_update_param_4];
	ld.param.u64 	%rd7, [adam_update_param_5];
	ld.param.u64 	%rd8, [adam_update_param_6];
	mov.u32 	%r3, %ctaid.x;
	mov.u32 	%r4, %ntid.x;
	mov.u32 	%r5, %tid.x;
	mad.lo.s32 	%r6, %r3, %r4, %r5;
	cvt.u64.u32 	%rd1, %r6;
	setp.le.u64 	%p1, %rd9, %rd1;
	mov.f32 	%f174, 0f3F800000;
	@%p1 bra 	$L__BB0_18;
	ld.param.u64 	%rd16, [adam_update_param_3];
	cvta.to.global.u64 	%rd10, %rd16;
	cvta.to.global.u64 	%rd11, %rd6;
	cvta.to.global.u64 	%rd12, %rd7;
	cvta.to.global.u64 	%rd13, %rd8;
	shl.b64 	%rd14, %rd1, 2;
	add.s64 	%rd2, %rd10, %rd14;
	ld.global.f32 	%f6, [%rd2];
	add.s64 	%rd15, %rd13, %rd14;
	ld.global.f32 	%f31, [%rd15];
	add.s64 	%rd3, %rd11, %rd14;
	ld.global.f32 	%f32, [%rd3];
	add.s64 	%rd4, %rd12, %rd14;
	ld.global.f32 	%f33, [%rd4];
	setp.eq.s32 	%p2, %r2, 1;
	fma.rn.f32 	%f34, %f28, %f6, %f31;
	selp.f32 	%f35, %f34, %f31, %p2;
	mul.f32 	%f36, %f25, %f32;
	cvt.f64.f32 	%fd1, %f36;
	cvt.f64.f32 	%fd2, %f35;
	cvt.f64.f32 	%fd3, %f25;
	mov.f64 	%fd4, 0d3FF0000000000000;
	sub.f64 	%fd5, %fd4, %fd3;
	fma.rn.f64 	%fd6, %fd5, %fd2, %fd1;
	cvt.rn.f32.f64 	%f7, %fd6;
	mul.f32 	%f37, %f26, %f33;
	cvt.f64.f32 	%fd7, %f37;
	mul.f32 	%f38, %f35, %f35;
	cvt.f64.f32 	%fd8, %f38;
	cvt.f64.f32 	%fd9, %f26;
	sub.f64 	%fd10, %fd4, %fd9;
	fma.rn.f64 	%fd11, %fd10, %fd8, %fd7;
	cvt.rn.f32.f64 	%f8, %fd11;
	mul.f32 	%f39, %f29, 0f3F000000;
	cvt.rzi.f32.f32 	%f40, %f39;
	add.f32 	%f41, %f40, %f40;
	sub.f32 	%f42, %f29, %f41;
	abs.f32 	%f9, %f42;
	abs.f32 	%f10, %f25;
	setp.lt.f32 	%p3, %f10, 0f00800000;
	mul.f32 	%f43, %f10, 0f4B800000;
	selp.f32 	%f44, %f43, %f10, %p3;
	selp.f32 	%f45, 0fC1C00000, 0f00000000, %p3;
	mov.b32 	%r7, %f44;
	add.s32 	%r8, %r7, -1060439283;
	and.b32  	%r9, %r8, -8388608;
	sub.s32 	%r10, %r7, %r9;
	mov.b32 	%f46, %r10;
	cvt.rn.f32.s32 	%f47, %r9;
	fma.rn.f32 	%f48, %f47, 0f34000000, %f45;
	add.f32 	%f49, %f46, 0fBF800000;
	add.f32 	%f50, %f46, 0f3F800000;
	rcp.approx.ftz.f32 	%f51, %f50;
	add.f32 	%f52, %f49, %f49;
	mul.f32 	%f53, %f52, %f51;
	mul.f32 	%f54, %f53, %f53;
	sub.f32 	%f55, %f49, %f53;
	add.f32 	%f56, %f55, %f55;
	neg.f32 	%f57, %f53;
	fma.rn.f32 	%f58, %f57, %f49, %f56;
	mul.rn.f32 	%f59, %f51, %f58;
	fma.rn.f32 	%f60, %f54, 0f3A2C32E4, 0f3B52E7DB;
	fma.rn.f32 	%f61, %f60, %f54, 0f3C93BB73;
	fma.rn.f32 	%f62, %f61, %f54, 0f3DF6384F;
	mul.rn.f32 	%f63, %f62, %f54;
	fma.rn.f32 	%f64, %f53, 0f3FB8AA3B, %f48;
	sub.f32 	%f65, %f48, %f64;
	fma.rn.f32 	%f66, %f53, 0f3FB8AA3B, %f65;
	fma.rn.f32 	%f67, %f59, 0f3FB8AA3B, %f66;
	fma.rn.f32 	%f68, %f53, 0f32A55E34, %f67;
	mul.f32 	%f69, %f63, 0f40400000;
	fma.rn.f32 	%f70, %f69, %f59, %f68;
	fma.rn.f32 	%f71, %f63, %f53, %f70;
	add.rn.f32 	%f72, %f64, %f71;
	neg.f32 	%f73, %f64;
	add.rn.f32 	%f74, %f72, %f73;
	neg.f32 	%f75, %f74;
	add.rn.f32 	%f76, %f71, %f75;
	mul.rn.f32 	%f77, %f72, %f29;
	neg.f32 	%f78, %f77;
	fma.rn.f32 	%f79, %f72, %f29, %f78;
	fma.rn.f32 	%f80, %f76, %f29, %f79;
	cvt.rni.f32.f32 	%f81, %f77;
	sub.f32 	%f82, %f77, %f81;
	add.f32 	%f83, %f82, %f80;
	fma.rn.f32 	%f84, %f83, 0f391FCB8E, 0f3AAF85ED;
	fma.rn.f32 	%f85, %f84, %f83, 0f3C1D9856;
	fma.rn.f32 	%f86, %f85, %f83, 0f3D6357BB;
	fma.rn.f32 	%f87, %f86, %f83, 0f3E75FDEC;
	fma.rn.f32 	%f88, %f87, %f83, 0f3F317218;
	fma.rn.f32 	%f89, %f88, %f83, 0f3F800000;
	cvt.rzi.s32.f32 	%r11, %f81;
	setp.gt.f32 	%p4, %f81, 0f00000000;
	selp.b32 	%r12, 0, -2097152000, %p4;
	add.s32 	%r13, %r12, 2130706432;
	mov.b32 	%f90, %r13;
	mul.f32 	%f91, %f89, %f90;
	shl.b32 	%r14, %r11, 23;
	sub.s32 	%r15, %r14, %r12;
	mov.b32 	%f92, %r15;
	mul.f32 	%f93, %f91, %f92;
	abs.f32 	%f94, %f77;
	setp.gt.f32 	%p5, %f94, 0f43180000;
	setp.lt.f32 	%p6, %f77, 0f00000000;
	selp.f32 	%f95, 0f00000000, 0f7F800000, %p6;
	selp.f32 	%f11, %f95, %f93, %p5;
	setp.eq.f32 	%p7, %f25, 0f3F800000;
	setp.eq.f32 	%p8, %f29, 0f00000000;
	or.pred  	%p9, %p7, %p8;
	@%p9 bra 	$L__BB0_9;
	setp.num.f32 	%p10, %f10, %f10;
	abs.f32 	%f96, %f29;
	setp.num.f32 	%p11, %f96, %f96;
	and.pred  	%p12, %p10, %p11;
	@%p12 bra 	$L__BB0_4;
	add.rn.f32 	%f174, %f25, %f29;
	bra.uni 	$L__BB0_9;
$L__BB0_4:
	setp.neu.f32 	%p13, %f25, 0f00000000;
	setp.neu.f32 	%p14, %f10, 0f7F800000;
	and.pred  	%p15, %p13, %p14;
	@%p15 bra 	$L__BB0_6;
	setp.neu.f32 	%p22, %f9, 0f3F800000;
	add.f32 	%f101, %f25, %f25;
	mov.b32 	%r16, %f101;
	setp.lt.f32 	%p23, %f29, 0f00000000;
	xor.b32  	%r17, %r16, 2139095040;
	selp.b32 	%r18, %r17, %r16, %p23;
	and.b32  	%r19, %r18, 2147483647;
	selp.b32 	%r20, %r19, %r18, %p22;
	mov.b32 	%f174, %r20;
	bra.uni 	$L__BB0_9;
$L__BB0_6:
	setp.eq.f32 	%p16, %f25, 0fBF800000;
	setp.eq.f32 	%p17, %f96, 0f7F800000;
	and.pred  	%p18, %p16, %p17;
	@%p18 bra 	$L__BB0_9;
	setp.geu.f32 	%p19, %f25, 0f00000000;
	mov.f32 	%f174, %f11;
	@%p19 bra 	$L__BB0_9;
	setp.neu.f32 	%p20, %f9, 0f3F800000;
	neg.f32 	%f98, %f11;
	selp.f32 	%f99, %f11, %f98, %p20;
	cvt.rmi.f32.f32 	%f100, %f29;
	setp.neu.f32 	%p21, %f29, %f100;
	selp.f32 	%f174, 0f7FFFFFFF, %f99, %p21;
$L__BB0_9:
	setp.eq.f32 	%p24, %f29, 0f00000000;
	abs.f32 	%f17, %f26;
	setp.lt.f32 	%p25, %f17, 0f00800000;
	mul.f32 	%f103, %f17, 0f4B800000;
	selp.f32 	%f104, %f103, %f17, %p25;
	selp.f32 	%f105, 0fC1C00000, 0f00000000, %p25;
	mov.b32 	%r21, %f104;
	add.s32 	%r22, %r21, -1060439283;
	and.b32  	%r23, %r22, -8388608;
	sub.s32 	%r24, %r21, %r23;
	mov.b32 	%f106, %r24;
	cvt.rn.f32.s32 	%f107, %r23;
	fma.rn.f32 	%f108, %f107, 0f34000000, %f105;
	add.f32 	%f109, %f106, 0fBF800000;
	add.f32 	%f110, %f106, 0f3F800000;
	rcp.approx.ftz.f32 	%f111, %f110;
	add.f32 	%f112, %f109, %f109;
	mul.f32 	%f113, %f112, %f111;
	mul.f32 	%f114, %f113, %f113;
	sub.f32 	%f115, %f109, %f113;
	add.f32 	%f116, %f115, %f115;
	neg.f32 	%f117, %f113;
	fma.rn.f32 	%f118, %f117, %f109, %f116;
	mul.rn.f32 	%f119, %f111, %f118;
	fma.rn.f32 	%f120, %f114, 0f3A2C32E4, 0f3B52E7DB;
	fma.rn.f32 	%f121, %f120, %f114, 0f3C93BB73;
	fma.rn.f32 	%f122, %f121, %f114, 0f3DF6384F;
	mul.rn.f32 	%f123, %f122, %f114;
	fma.rn.f32 	%f124, %f113, 0f3FB8AA3B, %f108;
	sub.f32 	%f125, %f108, %f124;
	fma.rn.f32 	%f126, %f113, 0f3FB8AA3B, %f125;
	fma.rn.f32 	%f127, %f119, 0f3FB8AA3B, %f126;
	fma.rn.f32 	%f128, %f113, 0f32A55E34, %f127;
	mul.f32 	%f129, %f123, 0f40400000;
	fma.rn.f32 	%f130, %f129, %f119, %f128;
	fma.rn.f32 	%f131, %f123, %f113, %f130;
	add.rn.f32 	%f132, %f124, %f131;
	neg.f32 	%f133, %f124;
	add.rn.f32 	%f134, %f132, %f133;
	neg.f32 	%f135, %f134;
	add.rn.f32 	%f136, %f131, %f135;
	mul.rn.f32 	%f137, %f132, %f29;
	neg.f32 	%f138, %f137;
	fma.rn.f32 	%f139, %f132, %f29, %f138;
	fma.rn.f32 	%f140, %f136, %f29, %f139;
	cvt.rni.f32.f32 	%f141, %f137;
	sub.f32 	%f142, %f137, %f141;
	add.f32 	%f143, %f142, %f140;
	fma.rn.f32 	%f144, %f143, 0f391FCB8E, 0f3AAF85ED;
	fma.rn.f32 	%f145, %f144, %f143, 0f3C1D9856;
	fma.rn.f32 	%f146, %f145, %f143, 0f3D6357BB;
	fma.rn.f32 	%f147, %f146, %f143, 0f3E75FDEC;
	fma.rn.f32 	%f148, %f147, %f143, 0f3F317218;
	fma.rn.f32 	%f149, %f148, %f143, 0f3F800000;
	cvt.rzi.s32.f32 	%r25, %f141;
	setp.gt.f32 	%p26, %f141, 0f00000000;
	selp.b32 	%r26, 0, -2097152000, %p26;
	add.s32 	%r27, %r26, 2130706432;
	mov.b32 	%f150, %r27;
	mul.f32 	%f151, %f149, %f150;
	shl.b32 	%r28, %r25, 23;
	sub.s32 	%r29, %r28, %r26;
	mov.b32 	%f152, %r29;
	mul.f32 	%f153, %f151, %f152;
	abs.f32 	%f154, %f137;
	setp.gt.f32 	%p27, %f154, 0f43180000;
	setp.lt.f32 	%p28, %f137, 0f00000000;
	selp.f32 	%f155, 0f00000000, 0f7F800000, %p28;
	selp.f32 	%f18, %f155, %f153, %p27;
	setp.eq.f32 	%p29, %f26, 0f3F800000;
	or.pred  	%p30, %p29, %p24;
	mov.f32 	%f175, 0f3F800000;
	@%p30 bra 	$L__BB0_17;
	setp.num.f32 	%p31, %f17, %f17;
	abs.f32 	%f156, %f29;
	setp.num.f32 	%p32, %f156, %f156;
	and.pred  	%p33, %p31, %p32;
	@%p33 bra 	$L__BB0_12;
	add.rn.f32 	%f175, %f26, %f29;
	bra.uni 	$L__BB0_17;
$L__BB0_12:
	setp.neu.f32 	%p34, %f26, 0f00000000;
	setp.neu.f32 	%p35, %f17, 0f7F800000;
	and.pred  	%p36, %p34, %p35;
	@%p36 bra 	$L__BB0_14;
	setp.neu.f32 	%p43, %f9, 0f3F800000;
	add.f32 	%f161, %f26, %f26;
	mov.b32 	%r30, %f161;
	setp.lt.f32 	%p44, %f29, 0f00000000;
	xor.b32  	%r31, %r30, 2139095040;
	selp.b32 	%r32, %r31, %r30, %p44;
	and.b32  	%r33, %r32, 2147483647;
	selp.b32 	%r34, %r33, %r32, %p43;
	mov.b32 	%f175, %r34;
	bra.uni 	$L__BB0_17;
$L__BB0_14:
	setp.eq.f32 	%p37, %f26, 0fBF800000;
	setp.eq.f32 	%p38, %f156, 0f7F800000;
	and.pred  	%p39, %p37, %p38;
	@%p39 bra 	$L__BB0_17;
	setp.geu.f32 	%p40, %f26, 0f00000000;
	mov.f32 	%f175, %f18;
	@%p40 bra 	$L__BB0_17;
	setp.neu.f32 	%p41, %f9, 0f3F800000;
	neg.f32 	%f158, %f18;
	selp.f32 	%f159, %f18, %f158, %p41;
	cvt.rmi.f32.f32 	%f160, %f29;
	setp.neu.f32 	%p42, %f29, %f160;
	selp.f32 	%f175, 0f7FFFFFFF, %f159, %p42;
$L__BB0_17:
	cvt.f64.f32 	%fd12, %f175;
	mov.f64 	%fd13, 0d3FF0000000000000;
	sub.f64 	%fd14, %fd13, %fd12;
	cvt.f64.f32 	%fd15, %f8;
	div.rn.f64 	%fd16, %fd15, %fd14;
	cvt.rn.f32.f64 	%f162, %fd16;
	cvt.f64.f32 	%fd17, %f7;
	cvt.f64.f32 	%fd18, %f174;
	sub.f64 	%fd19, %fd13, %fd18;
	div.rn.f64 	%fd20, %fd17, %fd19;
	cvt.rn.f32.f64 	%f163, %fd20;
	mul.f32 	%f164, %f24, %f163;
	sqrt.rn.f32 	%f165, %f162;
	add.f32 	%f166, %f27, %f165;
	div.rn.f32 	%f167, %f164, %f166;
	setp.eq.s32 	%p45, %r2, 2;
	mul.f32 	%f168, %f28, %f24;
	fma.rn.f32 	%f169, %f168, %f6, %f167;
	selp.f32 	%f170, %f169, %f167, %p45;
	st.global.f32 	[%rd3], %f7;
	st.global.f32 	[%rd4], %f8;
	ld.global.f32 	%f171, [%rd2];
	sub.f32 	%f172, %f171, %f170;
	st.global.f32 	[%rd2], %f172;
$L__BB0_18:
	ret;

}


// ===== COMPILED SASS (sm_100) =====

	.target	sm_100

	.elftype	@"ET_EXEC"


//--------------------- .note.nv.tkinfo           --------------------------
	.section	.note.nv.tkinfo,"",@"SHT_NOTE"
	.sectionflags	@"SHF_NOTE_NV_TKINFO"
	.tkinfo
        /*0018*/ 	.word	0x00000002
        /*0030*/ 	.string	""
        /*0030*/ 	.string	"ptxas"
        /*0030*/ 	.string	"Cuda compilation tools, release 13.0, V13.0.88"
        /*0030*/ 	.string	"Build cuda_13.0.r13.0/compiler.36424714_0"
        /*0030*/ 	.string	"-arch sm_100 -m 64 "



//--------------------- .note.nv.cuinfo           --------------------------
	.section	.note.nv.cuinfo,"",@"SHT_NOTE"
	.sectionflags	@"SHF_NOTE_NV_CUINFO"
        /*0018*/ 	.short	0x0002
        /*001a*/ 	.short	0x0064
        /*001c*/ 	.short	0x0082
	.zero		2


//--------------------- .nv.info                  --------------------------
	.section	.nv.info,"",@"SHT_CUDA_INFO"
	.align	4


	//----- nvinfo : EIATTR_REGCOUNT
	.align		4
        /*0000*/ 	.byte	0x04, 0x2f
        /*0002*/ 	.short	(.L_1 - .L_0)
	.align		4
.L_0:
        /*0004*/ 	.word	index@(adam_update)
        /*0008*/ 	.word	0x00000020


	//----- nvinfo : EIATTR_FRAME_SIZE
	.align		4
.L_1:
        /*000c*/ 	.byte	0x04, 0x11
        /*000e*/ 	.short	(.L_3 - .L_2)
	.align		4
.L_2:
        /*0010*/ 	.word	index@($__internal_2_$__cuda_sm3x_div_rn_noftz_f32_slowpath)
        /*0014*/ 	.word	0x00000000


	//----- nvinfo : EIATTR_FRAME_SIZE
	.align		4
.L_3:
        /*0018*/ 	.byte	0x04, 0x11
        /*001a*/ 	.short	(.L_5 - .L_4)
	.align		4
.L_4:
        /*001c*/ 	.word	index@($__internal_1_$__cuda_sm20_sqrt_rn_f32_slowpath)
        /*0020*/ 	.word	0x00000000


	//----- nvinfo : EIATTR_FRAME_SIZE
	.align		4
.L_5:
        /*0024*/ 	.byte	0x04, 0x11
        /*0026*/ 	.short	(.L_7 - .L_6)
	.align		4
.L_6:
        /*0028*/ 	.word	index@($__internal_0_$__cuda_sm20_div_rn_f64_full)
        /*002c*/ 	.word	0x00000000


	//----- nvinfo : EIATTR_FRAME_SIZE
	.align		4
.L_7:
        /*0030*/ 	.byte	0x04, 0x11
        /*0032*/ 	.short	(.L_9 - .L_8)
	.align		4
.L_8:
        /*0034*/ 	.word	index@(adam_update)
        /*0038*/ 	.word	0x00000000


	//----- nvinfo : EIATTR_MIN_STACK_SIZE
	.align		4
.L_9:
        /*003c*/ 	.byte	0x04, 0x12
        /*003e*/ 	.short	(.L_11 - .L_10)
	.align		4
.L_10:
        /*0040*/ 	.word	index@(adam_update)
        /*0044*/ 	.word	0x00000000
.L_11:


//--------------------- .nv.compat                --------------------------
	.section	.nv.compat,"",@"SHT_CUDA_COMPAT_INFO"
	.align	4
        /*0000*/ 	.byte	0x02, 0x09, 0x00, 0x00, 0x02, 0x02, 0x01, 0x00, 0x02, 0x05, 0x05, 0x00, 0x03, 0x07, 0x01, 0x01
        /*0010*/ 	.byte	0x02, 0x03, 0x00, 0x00, 0x02, 0x06, 0x01, 0x00, 0x04, 0x0b, 0x08, 0x00, 0x01, 0x00, 0x00, 0x00
        /*0020*/ 	.byte	0x00, 0x00, 0x00, 0x00


//--------------------- .nv.info.adam_update      --------------------------
	.section	.nv.info.adam_update,"",@"SHT_CUDA_INFO"
	.sectionflags	@""
	.align	4


	//----- nvinfo : EIATTR_CUDA_API_VERSION
	.align		4
        /*0000*/ 	.byte	0x04, 0x37
        /*0002*/ 	.short	(.L_13 - .L_12)
.L_12:
        /*0004*/ 	.word	0x00000082


	//----- nvinfo : EIATTR_KPARAM_INFO
	.align		4
.L_13:
        /*0008*/ 	.byte	0x04, 0x17
        /*000a*/ 	.short	(.L_15 - .L_14)
.L_14:
        /*000c*/ 	.word	0x00000000
        /*0010*/ 	.short	0x0006
        /*0012*/ 	.short	0x0040
        /*0014*/ 	.byte	0x00, 0xf5, 0x21, 0x00


	//----- nvinfo : EIATTR_KPARAM_INFO
	.align		4
.L_15:
        /*0018*/ 	.byte	0x04, 0x17
        /*001a*/ 	.short	(.L_17 - .L_16)
.L_16:
        /*001c*/ 	.word	0x00000000
        /*0020*/ 	.short	0x0005
        /*0022*/ 	.short	0x0038
        /*0024*/ 	.byte	0x00, 0xf5, 0x21, 0x00


	//----- nvinfo : EIATTR_KPARAM_INFO
	.align		4
.L_17:
        /*0028*/ 	.byte	0x04, 0x17
        /*002a*/ 	.short	(.L_19 - .L_18)
.L_18:
        /*002c*/ 	.word	0x00000000
        /*0030*/ 	.short	0x0004
        /*0032*/ 	.short	0x0030
        /*0034*/ 	.byte	0x00, 0xf5, 0x21, 0x00


	//----- nvinfo : EIATTR_KPARAM_INFO
	.align		4
.L_19:
        /*0038*/ 	.byte	0x04, 0x17
        /*003a*/ 	.short	(.L_21 - .L_20)
.L_20:
        /*003c*/ 	.word	0x00000000
        /*0040*/ 	.short	0x0003
        /*0042*/ 	.short	0x0028
        /*0044*/ 	.byte	0x00, 0xf5, 0x21, 0x00


	//----- nvinfo : EIATTR_KPARAM_INFO
	.align		4
.L_21:
        /*0048*/ 	.byte	0x04, 0x17
        /*004a*/ 	.short	(.L_23 - .L_22)
.L_22:
        /*004c*/ 	.word	0x00000000
        /*0050*/ 	.short	0x0002
        /*0052*/ 	.short	0x0020
        /*0054*/ 	.byte	0x00, 0xf0, 0x11, 0x00


	//----- nvinfo : EIATTR_KPARAM_INFO
	.align		4
.L_23:
        /*0058*/ 	.byte	0x04, 0x17
        /*005a*/ 	.short	(.L_25 - .L_24)
.L_24:
        /*005c*/ 	.word	0x00000000
        /*0060*/ 	.short	0x0001
        /*0062*/ 	.short	0x0018
        /*0064*/ 	.byte	0x00, 0xf0, 0x21, 0x00


	//----- nvinfo : EIATTR_KPARAM_INFO
	.align		4
.L_25:
        /*0068*/ 	.byte	0x04, 0x17
        /*006a*/ 	.short	(.L_27 - .L_26)
.L_26:
        /*006c*/ 	.word	0x00000000
        /*0070*/ 	.short	0x0000
        /*0072*/ 	.short	0x0000
        /*0074*/ 	.byte	0x00, 0xf0, 0x61, 0x00


	//----- nvinfo : EIATTR_SPARSE_MMA_MASK
	.align		4
.L_27:
        /*0078*/ 	.byte	0x03, 0x50
        /*007a*/ 	.short	0x0000


	//----- nvinfo : EIATTR_MAXREG_COUNT
	.align		4
        /*007c*/ 	.byte	0x03, 0x1b
        /*007e*/ 	.short	0x00ff


	//----- nvinfo : EIATTR_MERCURY_ISA_VERSION
	.align		4
        /*0080*/ 	.byte	0x03, 0x5f
        /*0082*/ 	.short	0x0101


	//----- nvinfo : EIATTR_VRC_CTA_INIT_COUNT
	.align		4
        /*0084*/ 	.byte	0x02, 0x4a
	.zero		1
	.zero		1


	//----- nvinfo : EIATTR_EXIT_INSTR_OFFSETS
	.align		4
        /*0088*/ 	.byte	0x04, 0x1c
        /*008a*/ 	.short	(.L_29 - .L_28)


	//   ....[0]....
.L_28:
        /*008c*/ 	.word	0x00000080


	//   ....[1]....
        /*0090*/ 	.word	0x00001380


	//----- nvinfo : EIATTR_CRS_STACK_SIZE
	.align		4
.L_29:
        /*0094*/ 	.byte	0x04, 0x1e
        /*0096*/ 	.short	(.L_31 - .L_30)
.L_30:
        /*0098*/ 	.word	0x00000000


	//----- nvinfo : EIATTR_CBANK_PARAM_SIZE
	.align		4
.L_31:
        /*009c*/ 	.byte	0x03, 0x19
        /*009e*/ 	.short	0x0048


	//----- nvinfo : EIATTR_PARAM_CBANK
	.align		4
        /*00a0*/ 	.byte	0x04, 0x0a
        /*00a2*/ 	.short	(.L_33 - .L_32)
	.align		4
.L_32:
        /*00a4*/ 	.word	index@(.nv.constant0.adam_update)
        /*00a8*/ 	.short	0x0380
        /*00aa*/ 	.short	0x0048


	//----- nvinfo : EIATTR_SW_WAR
	.align		4
.L_33:
        /*00ac*/ 	.byte	0x04, 0x36
        /*00ae*/ 	.short	(.L_35 - .L_34)
.L_34:
        /*00b0*/ 	.word	0x00000008
.L_35:


//--------------------- .nv.callgraph             --------------------------
	.section	.nv.callgraph,"",@"SHT_CUDA_CALLGRAPH"
	.align	4
	.sectionentsize	8
	.align		4
        /*0000*/ 	.word	0x00000000
	.align		4
        /*0004*/ 	.word	0xffffffff
	.align		4
        /*0008*/ 	.word	0x00000000
	.align		4
        /*000c*/ 	.word	0xfffffffe
	.align		4
        /*0010*/ 	.word	0x00000000
	.align		4
        /*0014*/ 	.word	0xfffffffd
	.align		4
        /*0018*/ 	.word	0x00000000
	.align		4
        /*001c*/ 	.word	0xfffffffc


//--------------------- .text.adam_update         --------------------------
	.section	.text.adam_update,"ax",@progbits
	.align	128
        .global         adam_update
        .type           adam_update,@function
        .size           adam_update,(.L_x_33 - adam_update)
        .other          adam_update,@"STO_CUDA_ENTRY STV_DEFAULT"
adam_update:
.text.adam_update:
[----:B------:R-:W-:Y:S01]  /*0000*/  LDC R1, c[0x0][0x37c] ;  /* 0x0000df00ff017b82 */ /* 0x000fe20000000800 */
[----:B------:R-:W0:Y:S07]  /*0010*/  S2R R3, SR_TID.X ;  /* 0x0000000000037919 */ /* 0x000e2e0000002100 */
[----:B------:R-:W0:Y:S01]  /*0020*/  S2UR UR4, SR_CTAID.X ;  /* 0x00000000000479c3 */ /* 0x000e220000002500 */
[----:B------:R-:W1:Y:S07]  /*0030*/  LDCU.64 UR6, c[0x0][0x398] ;  /* 0x00007300ff0677ac */ /* 0x000e6e0008000a00 */
[----:B------:R-:W0:Y:S02]  /*0040*/  LDC R0, c[0x0][0x360] ;  /* 0x0000d800ff007b82 */ /* 0x000e240000000800 */
[----:B0-----:R-:W-:-:S05]  /*0050*/  IMAD R0, R0, UR4, R3 ;  /* 0x0000000400007c24 */ /* 0x001fca000f8e0203 */
[----:B-1----:R-:W-:-:S04]  /*0060*/  ISETP.GE.U32.AND P0, PT, R0, UR6, PT ;  /* 0x0000000600007c0c */ /* 0x002fc8000bf06070 */
[----:B------:R-:W-:-:S13]  /*0070*/  ISETP.GE.U32.AND.EX P0, PT, RZ, UR7, PT, P0 ;  /* 0x00000007ff007c0c */ /* 0x000fda000bf06100 */
[----:B------:R-:W-:Y:S05]  /*0080*/  @P0 EXIT ;  /* 0x000000000000094d */ /* 0x000fea0003800000 */
[----:B------:R-:W0:Y:S01]  /*0090*/  LDCU.64 UR8, c[0x0][0x3c0] ;  /* 0x00007800ff0877ac */ /* 0x000e220008000a00 */
[----:B------:R-:W-:Y:S01]  /*00a0*/  IMAD.SHL.U32 R6, R0, 0x4, RZ ;  /* 0x0000000400067824 */ /* 0x000fe200078e00ff */
[----:B------:R-:W-:Y:S01]  /*00b0*/  SHF.R.U32.HI R0, RZ, 0x1e, R0 ;  /* 0x0000001eff007819 */ /* 0x000fe20000011600 */
[----:B------:R-:W1:Y:S01]  /*00c0*/  LDCU.64 UR6, c[0x0][0x3a8] ;  /* 0x00007500ff0677ac */ /* 0x000e620008000a00 */
[----:B------:R-:W2:Y:S01]  /*00d0*/  LDCU.64 UR4, c[0x0][0x358] ;  /* 0x00006b00ff0477ac */ /* 0x000ea20008000a00 */
[----:B------:R-:W3:Y:S01]  /*00e0*/  LDCU.128 UR12, c[0x0][0x3b0] ;  /* 0x00007600ff0c77ac */ /* 0x000ee20008000c00 */
[C---:B0-----:R-:W-:Y:S02]  /*00f0*/  IADD3 R4, P1, PT, R6.reuse, UR8, RZ ;  /* 0x0000000806047c10 */ /* 0x041fe4000ff3e0ff */
[----:B-1----:R-:W-:Y:S02]  /*0100*/  IADD3 R10, P0, PT, R6, UR6, RZ ;  /* 0x00000006060a7c10 */ /* 0x002fe4000ff1e0ff */
[----:B------:R-:W-:-:S02]  /*0110*/  IADD3.X R5, PT, PT, R0, UR9, RZ, P1, !PT ;  /* 0x0000000900057c10 */ /* 0x000fc40008ffe4ff */
[----:B------:R-:W-:-:S03]  /*0120*/  IADD3.X R11, PT, PT, R0, UR7, RZ, P0, !PT ;  /* 0x00000007000b7c10 */ /* 0x000fc600087fe4ff */
[----:B--2---:R0:W2:Y:S01]  /*0130*/  LDG.E R15, desc[UR4][R4.64] ;  /* 0x00000004040f7981 */ /* 0x0040a2000c1e1900 */
[----:B---3--:R-:W-:-:S03]  /*0140*/  IADD3 R8, P0, PT, R6, UR12, RZ ;  /* 0x0000000c06087c10 */ /* 0x008fc6000ff1e0ff */
[----:B------:R-:W2:Y:S01]  /*0150*/  LDG.E R2, desc[UR4][R10.64] ;  /* 0x000000040a027981 */ /* 0x000ea2000c1e1900 */
[----:B------:R-:W-:-:S05]  /*0160*/  IADD3.X R9, PT, PT, R0, UR13, RZ, P0, !PT ;  /* 0x0000000d00097c10 */ /* 0x000fca00087fe4ff */
[----:B------:R-:W3:Y:S01]  /*0170*/  LDG.E R3, desc[UR4][R8.64] ;  /* 0x0000000408037981 */ /* 0x000ee2000c1e1900 */
[----:B------:R-:W-:-:S04]  /*0180*/  IADD3 R6, P0, PT, R6, UR14, RZ ;  /* 0x0000000e06067c10 */ /* 0x000fc8000ff1e0ff */
[----:B------:R-:W-:Y:S02]  /*0190*/  IADD3.X R7, PT, PT, R0, UR15, RZ, P0, !PT ;  /* 0x0000000f00077c10 */ /* 0x000fe400087fe4ff */
[----:B------:R-:W1:Y:S03]  /*01a0*/  LDC R0, c[0x0][0x384] ;  /* 0x0000e100ff007b82 */ /* 0x000e660000000800 */
[----:B------:R-:W4:Y:S01]  /*01b0*/  LDG.E R21, desc[UR4][R6.64] ;  /* 0x0000000406157981 */ /* 0x000f22000c1e1900 */
[C---:B-1----:R-:W-:Y:S01]  /*01c0*/  FMUL R13, |R0|.reuse, 16777216 ;  /* 0x4b800000000d7820 */ /* 0x042fe20000400200 */
[----:B------:R-:W-:-:S04]  /*01d0*/  FSETP.GEU.AND P0, PT, |R0|, 1.175494350822287508e-38, PT ;  /* 0x008000000000780b */ /* 0x000fc80003f0e200 */
[----:B------:R-:W-:-:S05]  /*01e0*/  FSEL R13, R13, |R0|, !P0 ;  /* 0x400000000d0d7208 */ /* 0x000fca0004000000 */
[----:B0-----:R-:W-:-:S05]  /*01f0*/  VIADD R4, R13, 0xc0cafb0d ;  /* 0xc0cafb0d0d047836 */ /* 0x001fca0000000000 */
[----:B------:R-:W-:Y:S02]  /*0200*/  LOP3.LUT R14, R4, 0xff800000, RZ, 0xc0, !PT ;  /* 0xff800000040e7812 */ /* 0x000fe400078ec0ff */
[----:B------:R-:W0:Y:S03]  /*0210*/  LDC.64 R4, c[0x0][0x390] ;  /* 0x0000e400ff047b82 */ /* 0x000e260000000a00 */
[----:B------:R-:W-:-:S04]  /*0220*/  IMAD.IADD R12, R13, 0x1, -R14 ;  /* 0x000000010d0c7824 */ /* 0x000fc800078e0a0e */
[----:B------:R-:W-:-:S06]  /*0230*/  FADD R13, R12, 1 ;  /* 0x3f8000000c0d7421 */ /* 0x000fcc0000000000 */
[----:B------:R-:W1:Y:S01]  /*0240*/  MUFU.RCP R13, R13 ;  /* 0x0000000d000d7308 */ /* 0x000e620000001000 */
[----:B------:R-:W-:Y:S01]  /*0250*/  FADD R23, R12, -1 ;  /* 0xbf8000000c177421 */ /* 0x000fe20000000000 */
[----:B------:R-:W-:Y:S02]  /*0260*/  FSEL R12, RZ, -24, P0 ;  /* 0xc1c00000ff0c7808 */ /* 0x000fe40000000000 */
[----:B------:R-:W-:Y:S01]  /*0270*/  I2FP.F32.S32 R17, R14 ;  /* 0x0000000e00117245 */ /* 0x000fe20000201400 */
[----:B------:R-:W-:-:S04]  /*0280*/  FADD R18, R23, R23 ;  /* 0x0000001717127221 */ /* 0x000fc80000000000 */
[----:B------:R-:W-:Y:S01]  /*0290*/  FFMA R19, R17, 1.1920928955078125e-07, R12 ;  /* 0x3400000011137823 */ /* 0x000fe2000000000c */
[----:B------:R-:W-:Y:S02]  /*02a0*/  HFMA2 R12, -RZ, RZ, 0.771484375, 0.21533203125 ;  /* 0x3a2c32e4ff0c7431 */ /* 0x000fe400000001ff */
[----:B-1----:R-:W-:-:S04]  /*02b0*/  FMUL R18, R13, R18 ;  /* 0x000000120d127220 */ /* 0x002fc80000400000 */
[----:B------:R-:W-:Y:S01]  /*02c0*/  FADD R14, R23, -R18 ;  /* 0x80000012170e7221 */ /* 0x000fe20000000000 */
[----:B------:R-:W-:Y:S01]  /*02d0*/  FMUL R17, R18, R18 ;  /* 0x0000001212117220 */ /* 0x000fe20000400000 */
[----:B0-----:R-:W-:Y:S01]  /*02e0*/  ISETP.NE.AND P0, PT, R4, 0x1, PT ;  /* 0x000000010400780c */ /* 0x001fe20003f05270 */
[----:B------:R-:W-:Y:S01]  /*02f0*/  FFMA R4, R18, 1.4426950216293334961, R19 ;  /* 0x3fb8aa3b12047823 */ /* 0x000fe20000000013 */
[----:B------:R-:W-:Y:S01]  /*0300*/  FADD R14, R14, R14 ;  /* 0x0000000e0e0e7221 */ /* 0x000fe20000000000 */
[----:B------:R-:W-:-:S03]  /*0310*/  FFMA R16, R17, R12, 0.0032181653659790754318 ;  /* 0x3b52e7db11107423 */ /* 0x000fc6000000000c */
[----:B------:R-:W-:Y:S01]  /*0320*/  FFMA R14, R23, -R18, R14 ;  /* 0x80000012170e7223 */ /* 0x000fe2000000000e */
[----:B------:R-:W-:Y:S01]  /*0330*/  FADD R23, R19, -R4 ;  /* 0x8000000413177221 */ /* 0x000fe20000000000 */
[----:B------:R-:W-:Y:S02]  /*0340*/  FFMA R16, R17, R16, 0.018033718690276145935 ;  /* 0x3c93bb7311107423 */ /* 0x000fe40000000010 */
[----:B------:R-:W-:Y:S01]  /*0350*/  FMUL R19, R13, R14 ;  /* 0x0000000e0d137220 */ /* 0x000fe20000400000 */
[----:B------:R-:W-:Y:S01]  /*0360*/  FFMA R14, R18, 1.4426950216293334961, R23 ;  /* 0x3fb8aa3b120e7823 */ /* 0x000fe20000000017 */
[----:B------:R-:W0:Y:S01]  /*0370*/  LDC R13, c[0x0][0x3a0] ;  /* 0x0000e800ff0d7b82 */ /* 0x000e220000000800 */
[----:B------:R-:W-:Y:S02]  /*0380*/  FFMA R16, R17, R16, 0.12022458761930465698 ;  /* 0x3df6384f11107423 */ /* 0x000fe40000000010 */
[----:B------:R-:W-:Y:S02]  /*0390*/  FFMA R27, R19, 1.4426950216293334961, R14 ;  /* 0x3fb8aa3b131b7823 */ /* 0x000fe4000000000e */
[----:B------:R-:W-:-:S02]  /*03a0*/  FMUL R25, R17, R16 ;  /* 0x0000001011197220 */ /* 0x000fc40000400000 */
[----:B------:R-:W-:Y:S01]  /*03b0*/  FFMA R20, R18, 1.9251366722983220825e-08, R27 ;  /* 0x32a55e3412147823 */ /* 0x000fe2000000001b */
[----:B------:R-:W4:Y:S01]  /*03c0*/  LDC R14, c[0x0][0x388] ;  /* 0x0000e200ff0e7b82 */ /* 0x000f220000000800 */
[----:B------:R-:W1:Y:S02]  /*03d0*/  F2F.F64.F32 R22, R0 ;  /* 0x0000000000167310 */ /* 0x000e640000201800 */
[----:B-1----:R-:W-:Y:S01]  /*03e0*/  DADD R22, -R22, 1 ;  /* 0x3ff0000016167429 */ /* 0x002fe20000000100 */
[----:B--2---:R-:W-:Y:S01]  /*03f0*/  @!P0 FFMA R15, R2, R5, R15 ;  /* 0x00000005020f8223 */ /* 0x004fe2000000000f */
[----:B------:R-:W-:-:S04]  /*0400*/  FMUL R5, R25, 3 ;  /* 0x4040000019057820 */ /* 0x000fc80000400000 */
[----:B------:R-:W-:-:S04]  /*0410*/  FFMA R5, R19, R5, R20 ;  /* 0x0000000513057223 */ /* 0x000fc80000000014 */
[----:B------:R-:W-:Y:S01]  /*0420*/  FFMA R5, R18, R25, R5 ;  /* 0x0000001912057223 */ /* 0x000fe20000000005 */
[----:B---3--:R-:W-:-:S03]  /*0430*/  FMUL R19, R3, R0 ;  /* 0x0000000003137220 */ /* 0x008fc60000400000 */
[----:B------:R-:W-:Y:S01]  /*0440*/  FADD R25, R4, R5 ;  /* 0x0000000504197221 */ /* 0x000fe20000000000 */
[----:B------:R-:W-:Y:S03]  /*0450*/  F2F.F64.F32 R16, R15 ;  /* 0x0000000f00107310 */ /* 0x000fe60000201800 */
[----:B0-----:R-:W-:-:S05]  /*0460*/  FMUL R20, R25, R13 ;  /* 0x0000000d19147220 */ /* 0x001fca0000400000 */
[----:B------:R-:W0:Y:S01]  /*0470*/  F2F.F64.F32 R18, R19 ;  /* 0x0000001300127310 */ /* 0x000e220000201800 */
[----:B------:R-:W-:-:S07]  /*0480*/  FADD R24, -R4, R25 ;  /* 0x0000001904187221 */ /* 0x000fce0000000100 */
[----:B------:R-:W1:Y:S01]  /*0490*/  FRND R3, R20 ;  /* 0x0000001400037307 */ /* 0x000e620000201000 */
[----:B------:R-:W-:Y:S01]  /*04a0*/  FADD R24, R5, -R24 ;  /* 0x8000001805187221 */ /* 0x000fe20000000000 */
[----:B------:R-:W-:Y:S01]  /*04b0*/  FFMA R25, R25, R13, -R20 ;  /* 0x0000000d19197223 */ /* 0x000fe20000000814 */
[----:B----4-:R-:W-:-:S03]  /*04c0*/  FMUL R26, R21, R14 ;  /* 0x0000000e151a7220 */ /* 0x010fc60000400000 */
[----:B------:R-:W-:Y:S01]  /*04d0*/  FFMA R24, R24, R13, R25 ;  /* 0x0000000d18187223 */ /* 0x000fe20000000019 */
[----:B0-----:R-:W-:Y:S01]  /*04e0*/  DFMA R16, R16, R22, R18 ;  /* 0x000000161010722b */ /* 0x001fe20000000012 */
[----:B------:R-:W0:Y:S01]  /*04f0*/  F2F.F64.F32 R4, R14 ;  /* 0x0000000e00047310 */ /* 0x000e220000201800 */
[----:B------:R-:W-:Y:S01]  /*0500*/  FMUL R22, R15, R15 ;  /* 0x0000000f0f167220 */ /* 0x000fe20000400000 */
[----:B------:R-:W-:Y:S02]  /*0510*/  IMAD.MOV.U32 R15, RZ, RZ, 0x391fcb8e ;  /* 0x391fcb8eff0f7424 */ /* 0x000fe400078e00ff */
[----:B-1----:R-:W-:-:S04]  /*0520*/  FADD R21, R20, -R3 ;  /* 0x8000000314157221 */ /* 0x002fc80000000000 */
[----:B------:R-:W-:Y:S01]  /*0530*/  F2F.F64.F32 R18, R26 ;  /* 0x0000001a00127310 */ /* 0x000fe20000201800 */
[----:B------:R-:W-:-:S07]  /*0540*/  FADD R24, R24, R21 ;  /* 0x0000001518187221 */ /* 0x000fce0000000000 */
[----:B------:R-:W1:Y:S01]  /*0550*/  F2F.F64.F32 R22, R22 ;  /* 0x0000001600167310 */ /* 0x000e620000201800 */
[C---:B------:R-:W-:Y:S01]  /*0560*/  FFMA R25, R24.reuse, R15, 0.0013391353422775864601 ;  /* 0x3aaf85ed18197423 */ /* 0x040fe2000000000f */
[----:B------:R-:W-:Y:S01]  /*0570*/  FSETP.GT.AND P0, PT, R3, RZ, PT ;  /* 0x000000ff0300720b */ /* 0x000fe20003f04000 */
[----:B0-----:R-:W-:Y:S02]  /*0580*/  DADD R4, -R4, 1 ;  /* 0x3ff0000004047429 */ /* 0x001fe40000000100 */
[----:B------:R-:W-:-:S03]  /*0590*/  FFMA R3, R24, R25, 0.0096188392490148544312 ;  /* 0x3c1d985618037423 */ /* 0x000fc60000000019 */
[----:B------:R-:W0:Y:S01]  /*05a0*/  F2I.NTZ R21, R20 ;  /* 0x0000001400157305 */ /* 0x000e220000203100 */
[----:B------:R-:W-:Y:S01]  /*05b0*/  FFMA R3, R24, R3, 0.055503588169813156128 ;  /* 0x3d6357bb18037423 */ /* 0x000fe20000000003 */
[----:B------:R-:W-:-:S03]  /*05c0*/  FMUL R25, R13, 0.5 ;  /* 0x3f0000000d197820 */ /* 0x000fc60000400000 */
[C---:B------:R-:W-:Y:S01]  /*05d0*/  FFMA R3, R24.reuse, R3, 0.24022644758224487305 ;  /* 0x3e75fdec18037423 */ /* 0x040fe20000000003 */
[----:B-1----:R-:W-:Y:S02]  /*05e0*/  DFMA R18, R22, R4, R18 ;  /* 0x000000041612722b */ /* 0x002fe40000000012 */
[----:B------:R-:W1:Y:S01]  /*05f0*/  FRND.TRUNC R25, R25 ;  /* 0x0000001900197307 */ /* 0x000e62000020d000 */
[----:B------:R-:W-:Y:S01]  /*0600*/  SEL R4, RZ, 0x83000000, P0 ;  /* 0x83000000ff047807 */ /* 0x000fe20000000000 */
[----:B------:R-:W-:Y:S01]  /*0610*/  FFMA R5, R24, R3, 0.69314718246459960938 ;  /* 0x3f31721818057423 */ /* 0x000fe20000000003 */
[----:B------:R-:W-:Y:S02]  /*0620*/  FSETP.NEU.AND P0, PT, R13, RZ, PT ;  /* 0x000000ff0d00720b */ /* 0x000fe40003f0d000 */
[----:B------:R-:W-:Y:S01]  /*0630*/  FSETP.GT.AND P1, PT, |R20|, 152, PT ;  /* 0x431800001400780b */ /* 0x000fe20003f24200 */
[----:B------:R-:W-:Y:S01]  /*0640*/  FFMA R5, R24, R5, 1 ;  /* 0x3f80000018057423 */ /* 0x000fe20000000005 */
[----:B------:R-:W-:Y:S01]  /*0650*/  FSETP.EQ.OR P2, PT, R0, 1, !P0 ;  /* 0x3f8000000000780b */ /* 0x000fe20004742400 */
[----:B------:R-:W-:-:S02]  /*0660*/  VIADD R22, R4, 0x7f000000 ;  /* 0x7f00000004167836 */ /* 0x000fc40000000000 */
[----:B0-----:R-:W-:Y:S02]  /*0670*/  IMAD R24, R21, 0x800000, -R4 ;  /* 0x0080000015187824 */ /* 0x001fe400078e0a04 */
[----:B------:R-:W0:Y:S01]  /*0680*/  F2F.F32.F64 R4, R18 ;  /* 0x0000001200047310 */ /* 0x000e220000301000 */
[----:B------:R-:W-:Y:S01]  /*0690*/  FMUL R5, R5, R22 ;  /* 0x0000001605057220 */ /* 0x000fe20000400000 */
[----:B------:R-:W-:-:S06]  /*06a0*/  FSETP.GEU.AND P3, PT, R20, RZ, PT ;  /* 0x000000ff1400720b */ /* 0x000fcc0003f6e000 */
[----:B------:R1:W2:Y:S01]  /*06b0*/  F2F.F32.F64 R3, R16 ;  /* 0x0000001000037310 */ /* 0x0002a20000301000 */
[----:B------:R-:W-:Y:S01]  /*06c0*/  FMUL R24, R5, R24 ;  /* 0x0000001805187220 */ /* 0x000fe20000400000 */
[----:B------:R-:W-:Y:S02]  /*06d0*/  MOV R5, 0x3f800000 ;  /* 0x3f80000000057802 */ /* 0x000fe40000000f00 */
[----:B------:R-:W-:Y:S01]  /*06e0*/  @P1 FSEL R24, RZ, +INF , !P3 ;  /* 0x7f800000ff181808 */ /* 0x000fe20005800000 */
[----:B-1----:R-:W-:-:S04]  /*06f0*/  FADD R16, R25, R25 ;  /* 0x0000001919107221 */ /* 0x002fc80000000000 */
[----:B------:R-:W-:Y:S01]  /*0700*/  FADD R16, -R16, R13 ;  /* 0x0000000d10107221 */ /* 0x000fe20000000100 */
[----:B0-2---:R-:W-:Y:S06]  /*0710*/  @P2 BRA `(.L_x_0) ;  /* 0x00000000005c2947 */ /* 0x005fec0003800000 */
[----:B------:R-:W-:-:S04]  /*0720*/  FSETP.NAN.AND P1, PT, |R13|, |R13|, PT ;  /* 0x4000000d0d00720b */ /* 0x000fc80003f28200 */
[----:B------:R-:W-:-:S13]  /*0730*/  FSETP.NUM.AND P1, PT, |R0|, |R0|, !P1 ;  /* 0x400000000000720b */ /* 0x000fda0004f27200 */
[----:B------:R-:W-:Y:S01]  /*0740*/  @!P1 FADD R5, R0, R13 ;  /* 0x0000000d00059221 */ /* 0x000fe20000000000 */
[----:B------:R-:W-:Y:S06]  /*0750*/  @!P1 BRA `(.L_x_0) ;  /* 0x00000000004c9947 */ /* 0x000fec0003800000 */
[C---:B------:R-:W-:Y:S02]  /*0760*/  FSETP.NEU.AND P1, PT, |R0|.reuse, +INF , PT ;  /* 0x7f8000000000780b */ /* 0x040fe40003f2d200 */
[----:B------:R-:W-:-:S13]  /*0770*/  FSETP.NEU.AND P2, PT, R0, RZ, PT ;  /* 0x000000ff0000720b */ /* 0x000fda0003f4d000 */
[----:B------:R-:W-:Y:S05]  /*0780*/  @P1 BRA P2, `(.L_x_1) ;  /* 0x0000000000181947 */ /* 0x000fea0001000000 */
[----:B------:R-:W-:Y:S01]  /*0790*/  FSETP.GEU.AND P2, PT, R13, RZ, PT ;  /* 0x000000ff0d00720b */ /* 0x000fe20003f4e000 */
[----:B------:R-:W-:Y:S01]  /*07a0*/  FADD R5, R0, R0 ;  /* 0x0000000000057221 */ /* 0x000fe20000000000 */
[----:B------:R-:W-:-:S11]  /*07b0*/  FSETP.NEU.AND P1, PT, |R16|, 1, PT ;  /* 0x3f8000001000780b */ /* 0x000fd60003f2d200 */
[----:B------:R-:W-:-:S04]  /*07c0*/  @!P2 LOP3.LUT R5, R5, 0x7f800000, RZ, 0x3c, !PT ;  /* 0x7f8000000505a812 */ /* 0x000fc800078e3cff */
[----:B------:R-:W-:Y:S01]  /*07d0*/  @P1 LOP3.LUT R5, R5, 0x7fffffff, RZ, 0xc0, !PT ;  /* 0x7fffffff05051812 */ /* 0x000fe200078ec0ff */
[----:B------:R-:W-:Y:S06]  /*07e0*/  BRA `(.L_x_0) ;  /* 0x0000000000287947 */ /* 0x000fec0003800000 */
.L_x_1:
[----:B------:R-:W-:Y:S02]  /*07f0*/  FSETP.NEU.AND P1, PT, |R13|, +INF , PT ;  /* 0x7f8000000d00780b */ /* 0x000fe40003f2d200 */
[----:B------:R-:W-:-:S13]  /*0800*/  FSETP.EQ.AND P2, PT, R0, -1, PT ;  /* 0xbf8000000000780b */ /* 0x000fda0003f42000 */
[----:B------:R-:W-:Y:S05]  /*0810*/  @!P1 BRA P2, `(.L_x_0) ;  /* 0x00000000001c9947 */ /* 0x000fea0001000000 */
[----:B------:R-:W-:Y:S01]  /*0820*/  FSETP.GEU.AND P2, PT, R0, RZ, PT ;  /* 0x000000ff0000720b */ /* 0x000fe20003f4e000 */
[----:B------:R-:W-:-:S12]  /*0830*/  IMAD.MOV.U32 R5, RZ, RZ, R24 ;  /* 0x000000ffff057224 */ /* 0x000fd800078e0018 */
[----:B------:R-:W0:Y:S01]  /*0840*/  @!P2 FRND.FLOOR R0, R13 ;  /* 0x0000000d0000a307 */ /* 0x000e220000205000 */
[----:B------:R-:W-:Y:S02]  /*0850*/  @!P2 FSETP.NEU.AND P3, PT, |R16|, 1, PT ;  /* 0x3f8000001000a80b */ /* 0x000fe40003f6d200 */
[----:B0-----:R-:W-:Y:S02]  /*0860*/  @!P2 FSETP.NEU.AND P1, PT, R0, R13, PT ;  /* 0x0000000d0000a20b */ /* 0x001fe40003f2d000 */
[----:B------:R-:W-:-:S04]  /*0870*/  @!P2 FSEL R0, R24, -R24, P3 ;  /* 0x800000181800a208 */ /* 0x000fc80001800000 */
[----:B------:R-:W-:-:S07]  /*0880*/  @!P2 FSEL R5, R0, +QNAN , !P1 ;  /* 0x7fffffff0005a808 */ /* 0x000fce0004800000 */
.L_x_0:
[C---:B------:R-:W-:Y:S01]  /*0890*/  FMUL R17, |R14|.reuse, 16777216 ;  /* 0x4b8000000e117820 */ /* 0x040fe20000400200 */
[C---:B------:R-:W-:Y:S02]  /*08a0*/  FSETP.GEU.AND P1, PT, |R14|.reuse, 1.175494350822287508e-38, PT ;  /* 0x008000000e00780b */ /* 0x040fe40003f2e200 */
[----:B------:R-:W-:Y:S02]  /*08b0*/  FSETP.EQ.OR P0, PT, R14, 1, !P0 ;  /* 0x3f8000000e00780b */ /* 0x000fe40004702400 */
[----:B------:R-:W-:Y:S02]  /*08c0*/  FSEL R17, R17, |R14|, !P1 ;  /* 0x4000000e11117208 */ /* 0x000fe40004800000 */
[----:B------:R-:W-:-:S03]  /*08d0*/  FSEL R18, RZ, -24, P1 ;  /* 0xc1c00000ff127808 */ /* 0x000fc60000800000 */
[----:B------:R-:W-:-:S05]  /*08e0*/  VIADD R0, R17, 0xc0cafb0d ;  /* 0xc0cafb0d11007836 */ /* 0x000fca0000000000 */
[----:B------:R-:W-:-:S04]  /*08f0*/  LOP3.LUT R20, R0, 0xff800000, RZ, 0xc0, !PT ;  /* 0xff80000000147812 */ /* 0x000fc800078ec0ff */
[----:B------:R-:W-:Y:S01]  /*0900*/  I2FP.F32.S32 R19, R20 ;  /* 0x0000001400137245 */ /* 0x000fe20000201400 */
[----:B------:R-:W-:-:S04]  /*0910*/  IMAD.IADD R17, R17, 0x1, -R20 ;  /* 0x0000000111117824 */ /* 0x000fc800078e0a14 */
[C---:B------:R-:W-:Y:S01]  /*0920*/  FADD R0, R17.reuse, 1 ;  /* 0x3f80000011007421 */ /* 0x040fe20000000000 */
[----:B------:R-:W-:Y:S01]  /*0930*/  FADD R22, R17, -1 ;  /* 0xbf80000011167421 */ /* 0x000fe20000000000 */
[----:B------:R-:W-:-:S03]  /*0940*/  FFMA R20, R19, 1.1920928955078125e-07, R18 ;  /* 0x3400000013147823 */ /* 0x000fc60000000012 */
[----:B------:R-:W-:Y:S01]  /*0950*/  FADD R17, R22, R22 ;  /* 0x0000001616117221 */ /* 0x000fe20000000000 */
[----:B------:R-:W0:Y:S03]  /*0960*/  MUFU.RCP R0, R0 ;  /* 0x0000000000007308 */ /* 0x000e260000001000 */
[----:B0-----:R-:W-:-:S04]  /*0970*/  FMUL R17, R0, R17 ;  /* 0x0000001100117220 */ /* 0x001fc80000400000 */
[----:B------:R-:W-:Y:S01]  /*0980*/  FADD R21, R22, -R17 ;  /* 0x8000001116157221 */ /* 0x000fe20000000000 */
[CC--:B------:R-:W-:Y:S01]  /*0990*/  FMUL R19, R17.reuse, R17.reuse ;  /* 0x0000001111137220 */ /* 0x0c0fe20000400000 */
[----:B------:R-:W-:Y:S02]  /*09a0*/  FFMA R18, R17, 1.4426950216293334961, R20 ;  /* 0x3fb8aa3b11127823 */ /* 0x000fe40000000014 */
[----:B------:R-:W-:Y:S01]  /*09b0*/  FADD R21, R21, R21 ;  /* 0x0000001515157221 */ /* 0x000fe20000000000 */
[C---:B------:R-:W-:Y:S01]  /*09c0*/  FFMA R12, R19.reuse, R12, 0.0032181653659790754318 ;  /* 0x3b52e7db130c7423 */ /* 0x040fe2000000000c */
[----:B------:R-:W-:Y:S02]  /*09d0*/  FADD R20, R20, -R18 ;  /* 0x8000001214147221 */ /* 0x000fe40000000000 */
[----:B------:R-:W-:Y:S01]  /*09e0*/  FFMA R21, R22, -R17, R21 ;  /* 0x8000001116157223 */ /* 0x000fe20000000015 */
[----:B------:R-:W-:Y:S01]  /*09f0*/  FFMA R12, R19, R12, 0.018033718690276145935 ;  /* 0x3c93bb73130c7423 */ /* 0x000fe2000000000c */
[----:B------:R-:W-:-:S02]  /*0a00*/  FFMA R20, R17, 1.4426950216293334961, R20 ;  /* 0x3fb8aa3b11147823 */ /* 0x000fc40000000014 */
[----:B------:R-:W-:Y:S01]  /*0a10*/  FMUL R21, R0, R21 ;  /* 0x0000001500157220 */ /* 0x000fe20000400000 */
[----:B------:R-:W-:-:S03]  /*0a20*/  FFMA R12, R19, R12, 0.12022458761930465698 ;  /* 0x3df6384f130c7423 */ /* 0x000fc6000000000c */
[----:B------:R-:W-:Y:S01]  /*0a30*/  FFMA R20, R21, 1.4426950216293334961, R20 ;  /* 0x3fb8aa3b15147823 */ /* 0x000fe20000000014 */
[----:B------:R-:W-:-:S03]  /*0a40*/  FMUL R12, R19, R12 ;  /* 0x0000000c130c7220 */ /* 0x000fc60000400000 */
[----:B------:R-:W-:Y:S01]  /*0a50*/  FFMA R20, R17, 1.9251366722983220825e-08, R20 ;  /* 0x32a55e3411147823 */ /* 0x000fe20000000014 */
[----:B------:R-:W-:-:S04]  /*0a60*/  FMUL R0, R12, 3 ;  /* 0x404000000c007820 */ /* 0x000fc80000400000 */
[----:B------:R-:W-:-:S04]  /*0a70*/  FFMA R21, R21, R0, R20 ;  /* 0x0000000015157223 */ /* 0x000fc80000000014 */
[----:B------:R-:W-:-:S04]  /*0a80*/  FFMA R21, R17, R12, R21 ;  /* 0x0000000c11157223 */ /* 0x000fc80000000015 */
[----:B------:R-:W-:-:S04]  /*0a90*/  FADD R17, R18, R21 ;  /* 0x0000001512117221 */ /* 0x000fc80000000000 */
[----:B------:R-:W-:Y:S01]  /*0aa0*/  FMUL R0, R17, R13 ;  /* 0x0000000d11007220 */ /* 0x000fe20000400000 */
[----:B------:R-:W-:-:S03]  /*0ab0*/  FADD R18, -R18, R17 ;  /* 0x0000001112127221 */ /* 0x000fc60000000100 */
[----:B------:R-:W0:Y:S01]  /*0ac0*/  FRND R19, R0 ;  /* 0x0000000000137307 */ /* 0x000e220000201000 */
[----:B------:R-:W-:Y:S01]  /*0ad0*/  FADD R18, R21, -R18 ;  /* 0x8000001215127221 */ /* 0x000fe20000000000 */
[----:B------:R-:W-:Y:S01]  /*0ae0*/  FFMA R17, R17, R13, -R0 ;  /* 0x0000000d11117223 */ /* 0x000fe20000000800 */
[----:B------:R-:W-:-:S03]  /*0af0*/  FSETP.GEU.AND P2, PT, R0, RZ, PT ;  /* 0x000000ff0000720b */ /* 0x000fc60003f4e000 */
[----:B------:R-:W-:Y:S01]  /*0b00*/  FFMA R17, R18, R13, R17 ;  /* 0x0000000d12117223 */ /* 0x000fe20000000011 */
[----:B0-----:R-:W-:Y:S01]  /*0b10*/  FADD R12, R0, -R19 ;  /* 0x80000013000c7221 */ /* 0x001fe20000000000 */
[----:B------:R-:W-:-:S03]  /*0b20*/  FSETP.GT.AND P1, PT, R19, RZ, PT ;  /* 0x000000ff1300720b */ /* 0x000fc60003f24000 */
[----:B------:R-:W-:Y:S01]  /*0b30*/  FADD R12, R17, R12 ;  /* 0x0000000c110c7221 */ /* 0x000fe20000000000 */
[----:B------:R-:W-:Y:S01]  /*0b40*/  SEL R18, RZ, 0x83000000, P1 ;  /* 0x83000000ff127807 */ /* 0x000fe20000800000 */
[----:B------:R0:W1:Y:S01]  /*0b50*/  F2I.NTZ R17, R0 ;  /* 0x0000000000117305 */ /* 0x0000620000203100 */
[----:B------:R-:W-:Y:S01]  /*0b60*/  FSETP.GT.AND P1, PT, |R0|, 152, PT ;  /* 0x431800000000780b */ /* 0x000fe20003f24200 */
[----:B------:R-:W-:Y:S01]  /*0b70*/  FFMA R15, R12, R15, 0.0013391353422775864601 ;  /* 0x3aaf85ed0c0f7423 */ /* 0x000fe2000000000f */
[----:B------:R-:W-:-:S03]  /*0b80*/  IADD3 R20, PT, PT, R18, 0x7f000000, RZ ;  /* 0x7f00000012147810 */ /* 0x000fc60007ffe0ff */
[----:B------:R-:W-:Y:S01]  /*0b90*/  FFMA R15, R12, R15, 0.0096188392490148544312 ;  /* 0x3c1d98560c0f7423 */ /* 0x000fe2000000000f */
[----:B0-----:R-:W-:-:S03]  /*0ba0*/  IMAD.MOV.U32 R0, RZ, RZ, 0x3f800000 ;  /* 0x3f800000ff007424 */ /* 0x001fc600078e00ff */
[----:B------:R-:W-:-:S04]  /*0bb0*/  FFMA R15, R12, R15, 0.055503588169813156128 ;  /* 0x3d6357bb0c0f7423 */ /* 0x000fc8000000000f */
[----:B------:R-:W-:Y:S01]  /*0bc0*/  FFMA R15, R12, R15, 0.24022644758224487305 ;  /* 0x3e75fdec0c0f7423 */ /* 0x000fe2000000000f */
[----:B-1----:R-:W-:-:S03]  /*0bd0*/  IMAD R18, R17, 0x800000, -R18 ;  /* 0x0080000011127824 */ /* 0x002fc600078e0a12 */
[----:B------:R-:W-:-:S04]  /*0be0*/  FFMA R15, R12, R15, 0.69314718246459960938 ;  /* 0x3f3172180c0f7423 */ /* 0x000fc8000000000f */
[----:B------:R-:W-:-:S04]  /*0bf0*/  FFMA R15, R12, R15, 1 ;  /* 0x3f8000000c0f7423 */ /* 0x000fc8000000000f */
[----:B------:R-:W-:-:S04]  /*0c00*/  FMUL R15, R15, R20 ;  /* 0x000000140f0f7220 */ /* 0x000fc80000400000 */
[----:B------:R-:W-:Y:S01]  /*0c10*/  FMUL R15, R15, R18 ;  /* 0x000000120f0f7220 */ /* 0x000fe20000400000 */
[----:B------:R-:W-:Y:S01]  /*0c20*/  @P1 FSEL R15, RZ, +INF , !P2 ;  /* 0x7f800000ff0f1808 */ /* 0x000fe20005000000 */
[----:B------:R-:W-:Y:S06]  /*0c30*/  @P0 BRA `(.L_x_2) ;  /* 0x00000000005c0947 */ /* 0x000fec0003800000 */
        /* <DEDUP_REMOVED lines=13> */
.L_x_3:
[----:B------:R-:W-:Y:S02]  /*0d10*/  FSETP.NEU.AND P0, PT, |R13|, +INF , PT ;  /* 0x7f8000000d00780b */ /* 0x000fe40003f0d200 */
[----:B------:R-:W-:-:S13]  /*0d20*/  FSETP.EQ.AND P1, PT, R14, -1, PT ;  /* 0xbf8000000e00780b */ /* 0x000fda0003f22000 */
[----:B------:R-:W-:Y:S05]  /*0d30*/  @!P0 BRA P1, `(.L_x_2) ;  /* 0x00000000001c8947 */ /* 0x000fea0000800000 */
[----:B------:R-:W-:-:S13]  /*0d40*/  FSETP.GEU.AND P0, PT, R14, RZ, PT ;  /* 0x000000ff0e00720b */ /* 0x000fda0003f0e000 */
[----:B------:R-:W0:Y:S01]  /*0d50*/  @!P0 FRND.FLOOR R0, R13 ;  /* 0x0000000d00008307 */ /* 0x000e220000205000 */
[----:B------:R-:W-:-:S04]  /*0d60*/  @!P0 FSETP.NEU.AND P1, PT, |R16|, 1, PT ;  /* 0x3f8000001000880b */ /* 0x000fc80003f2d200 */
[----:B------:R-:W-:Y:S02]  /*0d70*/  @!P0 FSEL R12, R15, -R15, P1 ;  /* 0x8000000f0f0c8208 */ /* 0x000fe40000800000 */
[----:B0-----:R-:W-:Y:S01]  /*0d80*/  @!P0 FSETP.NEU.AND P2, PT, R0, R13, PT ;  /* 0x0000000d0000820b */ /* 0x001fe20003f4d000 */
[----:B------:R-:W-:-:S03]  /*0d90*/  IMAD.MOV.U32 R0, RZ, RZ, R15 ;  /* 0x000000ffff007224 */ /* 0x000fc600078e000f */
[----:B------:R-:W-:-:S09]  /*0da0*/  @!P0 FSEL R0, R12, +QNAN , !P2 ;  /* 0x7fffffff0c008808 */ /* 0x000fd20005000000 */
.L_x_2:
[----:B------:R-:W0:Y:S01]  /*0db0*/  F2F.F64.F32 R14, R0 ;  /* 0x00000000000e7310 */ /* 0x000e220000201800 */
[----:B------:R-:W-:Y:S01]  /*0dc0*/  MOV R12, 0x1 ;  /* 0x00000001000c7802 */ /* 0x000fe20000000f00 */
[----:B------:R-:W-:Y:S01]  /*0dd0*/  BSSY.RECONVERGENT B0, `(.L_x_4) ;  /* 0x0000018000007945 */ /* 0x000fe20003800200 */
[----:B0-----:R-:W-:-:S06]  /*0de0*/  DADD R14, -R14, 1 ;  /* 0x3ff000000e0e7429 */ /* 0x001fcc0000000100 */
[----:B------:R-:W0:Y:S02]  /*0df0*/  MUFU.RCP64H R13, R15 ;  /* 0x0000000f000d7308 */ /* 0x000e240000001800 */
[----:B0-----:R-:W-:-:S08]  /*0e00*/  DFMA R16, -R14, R12, 1 ;  /* 0x3ff000000e10742b */ /* 0x001fd0000000010c */
[----:B------:R-:W-:-:S08]  /*0e10*/  DFMA R16, R16, R16, R16 ;  /* 0x000000101010722b */ /* 0x000fd00000000010 */
[----:B------:R-:W-:Y:S02]  /*0e20*/  DFMA R12, R12, R16, R12 ;  /* 0x000000100c0c722b */ /* 0x000fe4000000000c */
[----:B------:R-:W0:Y:S06]  /*0e30*/  F2F.F64.F32 R16, R4 ;  /* 0x0000000400107310 */ /* 0x000e2c0000201800 */
[----:B------:R-:W-:-:S08]  /*0e40*/  DFMA R18, -R14, R12, 1 ;  /* 0x3ff000000e12742b */ /* 0x000fd0000000010c */
[----:B------:R-:W-:Y:S01]  /*0e50*/  DFMA R12, R12, R18, R12 ;  /* 0x000000120c0c722b */ /* 0x000fe2000000000c */
[----:B0-----:R-:W-:-:S07]  /*0e60*/  FSETP.GEU.AND P1, PT, |R17|, 6.5827683646048100446e-37, PT ;  /* 0x036000001100780b */ /* 0x001fce0003f2e200 */
[----:B------:R-:W-:-:S08]  /*0e70*/  DMUL R18, R16, R12 ;  /* 0x0000000c10127228 */ /* 0x000fd00000000000 */
[----:B------:R-:W-:-:S08]  /*0e80*/  DFMA R20, -R14, R18, R16 ;  /* 0x000000120e14722b */ /* 0x000fd00000000110 */
[----:B------:R-:W-:-:S10]  /*0e90*/  DFMA R12, R12, R20, R18 ;  /* 0x000000140c0c722b */ /* 0x000fd40000000012 */
[----:B------:R-:W-:-:S05]  /*0ea0*/  FFMA R0, RZ, R15, R13 ;  /* 0x0000000fff007223 */ /* 0x000fca000000000d */
[----:B------:R-:W-:-:S13]  /*0eb0*/  FSETP.GT.AND P0, PT, |R0|, 1.469367938527859385e-39, PT ;  /* 0x001000000000780b */ /* 0x000fda0003f04200 */
[----:B------:R-:W-:Y:S05]  /*0ec0*/  @P0 BRA P1, `(.L_x_5) ;  /* 0x0000000000200947 */ /* 0x000fea0000800000 */
[----:B------:R-:W-:Y:S01]  /*0ed0*/  IMAD.MOV.U32 R12, RZ, RZ, R16 ;  /* 0x000000ffff0c7224 */ /* 0x000fe200078e0010 */
[----:B------:R-:W-:Y:S01]  /*0ee0*/  MOV R0, 0xf30 ;  /* 0x00000f3000007802 */ /* 0x000fe20000000f00 */
[----:B------:R-:W-:Y:S01]  /*0ef0*/  IMAD.MOV.U32 R13, RZ, RZ, R17 ;  /* 0x000000ffff0d7224 */ /* 0x000fe200078e0011 */
[----:B------:R-:W-:Y:S01]  /*0f00*/  MOV R17, R15 ;  /* 0x0000000f00117202 */ /* 0x000fe20000000f00 */
[----:B------:R-:W-:-:S07]  /*0f10*/  IMAD.MOV.U32 R16, RZ, RZ, R14 ;  /* 0x000000ffff107224 */ /* 0x000fce00078e000e */
[----:B------:R-:W-:Y:S05]  /*0f20*/  CALL.REL.NOINC `($__internal_0_$__cuda_sm20_div_rn_f64_full) ;  /* 0x0000000400187944 */ /* 0x000fea0003c00000 */
[----:B------:R-:W-:Y:S02]  /*0f30*/  IMAD.MOV.U32 R12, RZ, RZ, R14 ;  /* 0x000000ffff0c7224 */ /* 0x000fe400078e000e */
[----:B------:R-:W-:-:S07]  /*0f40*/  IMAD.MOV.U32 R13, RZ, RZ, R15 ;  /* 0x000000ffff0d7224 */ /* 0x000fce00078e000f */
.L_x_5:
[----:B------:R-:W-:Y:S05]  /*0f50*/  BSYNC.RECONVERGENT B0 ;  /* 0x0000000000007941 */ /* 0x000fea0003800200 */
.L_x_4:
[----:B------:R-:W0:Y:S01]  /*0f60*/  F2F.F64.F32 R16, R5 ;  /* 0x0000000500107310 */ /* 0x000e220000201800 */
[----:B------:R-:W-:Y:S01]  /*0f70*/  IMAD.MOV.U32 R14, RZ, RZ, 0x1 ;  /* 0x00000001ff0e7424 */ /* 0x000fe200078e00ff */
[----:B------:R-:W-:Y:S06]  /*0f80*/  BSSY.RECONVERGENT B0, `(.L_x_6) ;  /* 0x0000015000007945 */ /* 0x000fec0003800200 */
[----:B------:R-:W-:Y:S01]  /*0f90*/  F2F.F32.F64 R5, R12 ;  /* 0x0000000c00057310 */ /* 0x000fe20000301000 */
[----:B0-----:R-:W-:-:S07]  /*0fa0*/  DADD R16, -R16, 1 ;  /* 0x3ff0000010107429 */ /* 0x001fce0000000100 */
        /* <DEDUP_REMOVED lines=14> */
[----:B------:R-:W-:Y:S01]  /*1090*/  MOV R12, R18 ;  /* 0x00000012000c7202 */ /* 0x000fe20000000f00 */
[----:B------:R-:W-:Y:S01]  /*10a0*/  IMAD.MOV.U32 R13, RZ, RZ, R19 ;  /* 0x000000ffff0d7224 */ /* 0x000fe200078e0013 */
[----:B------:R-:W-:-:S07]  /*10b0*/  MOV R0, 0x10d0 ;  /* 0x000010d000007802 */ /* 0x000fce0000000f00 */
[----:B------:R-:W-:Y:S05]  /*10c0*/  CALL.REL.NOINC `($__internal_0_$__cuda_sm20_div_rn_f64_full) ;  /* 0x0000000000b07944 */ /* 0x000fea0003c00000 */
.L_x_7:
[----:B------:R-:W-:Y:S05]  /*10d0*/  BSYNC.RECONVERGENT B0 ;  /* 0x0000000000007941 */ /* 0x000fea0003800200 */
.L_x_6:
[----:B------:R-:W0:Y:S01]  /*10e0*/  LDCU UR6, c[0x0][0x380] ;  /* 0x00007000ff0677ac */ /* 0x000e220008000800 */
[----:B------:R-:W-:Y:S01]  /*10f0*/  VIADD R12, R5, 0xf3000000 ;  /* 0xf3000000050c7836 */ /* 0x000fe20000000000 */
[----:B------:R-:W0:Y:S01]  /*1100*/  F2F.F32.F64 R0, R14 ;  /* 0x0000000e00007310 */ /* 0x000e220000301000 */
[----:B------:R-:W-:Y:S03]  /*1110*/  BSSY.RECONVERGENT B0, `(.L_x_8) ;  /* 0x000000c000007945 */ /* 0x000fe60003800200 */
[----:B------:R-:W-:-:S04]  /*1120*/  ISETP.GT.U32.AND P0, PT, R12, 0x727fffff, PT ;  /* 0x727fffff0c00780c */ /* 0x000fc80003f04070 */
[----:B------:R1:W2:Y:S01]  /*1130*/  MUFU.RSQ R16, R5 ;  /* 0x0000000500107308 */ /* 0x0002a20000001400 */
[----:B0-----:R-:W-:-:S08]  /*1140*/  FMUL R0, R0, UR6 ;  /* 0x0000000600007c20 */ /* 0x001fd00008400000 */
[----:B-1----:R-:W-:Y:S05]  /*1150*/  @!P0 BRA `(.L_x_9) ;  /* 0x00000000000c8947 */ /* 0x002fea0003800000 */
[----:B------:R-:W-:-:S07]  /*1160*/  MOV R17, 0x1180 ;  /* 0x0000118000117802 */ /* 0x000fce0000000f00 */
[----:B--2---:R-:W-:Y:S05]  /*1170*/  CALL.REL.NOINC `($__internal_1_$__cuda_sm20_sqrt_rn_f32_slowpath) ;  /* 0x0000000400f87944 */ /* 0x004fea0003c00000 */
[----:B------:R-:W-:Y:S05]  /*1180*/  BRA `(.L_x_10) ;  /* 0x0000000000107947 */ /* 0x000fea0003800000 */
.L_x_9:
[----:B--2---:R-:W-:Y:S01]  /*1190*/  FMUL.FTZ R12, R5, R16 ;  /* 0x00000010050c7220 */ /* 0x004fe20000410000 */
[----:B------:R-:W-:-:S03]  /*11a0*/  FMUL.FTZ R13, R16, 0.5 ;  /* 0x3f000000100d7820 */ /* 0x000fc60000410000 */
[----:B------:R-:W-:-:S04]  /*11b0*/  FFMA R5, -R12, R12, R5 ;  /* 0x0000000c0c057223 */ /* 0x000fc80000000105 */
[----:B------:R-:W-:-:S07]  /*11c0*/  FFMA R5, R5, R13, R12 ;  /* 0x0000000d05057223 */ /* 0x000fce000000000c */
.L_x_10:
[----:B------:R-:W-:Y:S05]  /*11d0*/  BSYNC.RECONVERGENT B0 ;  /* 0x0000000000007941 */ /* 0x000fea0003800200 */
.L_x_8:
[----:B------:R-:W0:Y:S01]  /*11e0*/  LDCU UR6, c[0x0][0x38c] ;  /* 0x00007180ff0677ac */ /* 0x000e220008000800 */
[----:B------:R-:W-:Y:S01]  /*11f0*/  BSSY.RECONVERGENT B0, `(.L_x_11) ;  /* 0x000000d000007945 */ /* 0x000fe20003800200 */
[----:B0-----:R-:W-:-:S04]  /*1200*/  FADD R16, R5, UR6 ;  /* 0x0000000605107e21 */ /* 0x001fc80008000000 */
[----:B------:R-:W0:Y:S08]  /*1210*/  MUFU.RCP R5, R16 ;  /* 0x0000001000057308 */ /* 0x000e300000001000 */
[----:B------:R-:W1:Y:S01]  /*1220*/  FCHK P0, R0, R16 ;  /* 0x0000001000007302 */ /* 0x000e620000000000 */
[----:B0-----:R-:W-:-:S04]  /*1230*/  FFMA R12, -R16, R5, 1 ;  /* 0x3f800000100c7423 */ /* 0x001fc80000000105 */
[----:B------:R-:W-:-:S04]  /*1240*/  FFMA R5, R5, R12, R5 ;  /* 0x0000000c05057223 */ /* 0x000fc80000000005 */
[----:B------:R-:W-:-:S04]  /*1250*/  FFMA R12, R0, R5, RZ ;  /* 0x00000005000c7223 */ /* 0x000fc800000000ff */
[----:B------:R-:W-:-:S04]  /*1260*/  FFMA R13, -R16, R12, R0 ;  /* 0x0000000c100d7223 */ /* 0x000fc80000000100 */
[----:B------:R-:W-:Y:S01]  /*1270*/  FFMA R5, R5, R13, R12 ;  /* 0x0000000d05057223 */ /* 0x000fe2000000000c */
[----:B-1----:R-:W-:Y:S06]  /*1280*/  @!P0 BRA `(.L_x_12) ;  /* 0x00000000000c8947 */ /* 0x002fec0003800000 */
[----:B------:R-:W-:-:S07]  /*1290*/  MOV R12, 0x12b0 ;  /* 0x000012b0000c7802 */ /* 0x000fce0000000f00 */
[----:B------:R-:W-:Y:S05]  /*12a0*/  CALL.REL.NOINC `($__internal_2_$__cuda_sm3x_div_rn_noftz_f32_slowpath) ;  /* 0x0000000800087944 */ /* 0x000fea0003c00000 */
[----:B------:R-:W-:-:S07]  /*12b0*/  IMAD.MOV.U32 R5, RZ, RZ, R0 ;  /* 0x000000ffff057224 */ /* 0x000fce00078e0000 */
.L_x_12:
[----:B------:R-:W-:Y:S05]  /*12c0*/  BSYNC.RECONVERGENT B0 ;  /* 0x0000000000007941 */ /* 0x000fea0003800200 */
.L_x_11:
[----:B------:R-:W-:Y:S01]  /*12d0*/  STG.E desc[UR4][R8.64], R3 ;  /* 0x0000000308007986 */ /* 0x000fe2000c101904 */
[----:B------:R-:W0:Y:S01]  /*12e0*/  LDC.64 R14, c[0x0][0x390] ;  /* 0x0000e400ff0e7b82 */ /* 0x000e220000000a00 */
[----:B------:R-:W1:Y:S02]  /*12f0*/  LDCU UR6, c[0x0][0x380] ;  /* 0x00007000ff0677ac */ /* 0x000e640008000800 */
[----:B------:R-:W-:Y:S04]  /*1300*/  STG.E desc[UR4][R6.64], R4 ;  /* 0x0000000406007986 */ /* 0x000fe8000c101904 */
[----:B------:R-:W2:Y:S01]  /*1310*/  LDG.E R0, desc[UR4][R10.64] ;  /* 0x000000040a007981 */ /* 0x000ea2000c1e1900 */
[----:B------:R-:W-:Y:S02]  /*1320*/  MOV R13, R5 ;  /* 0x00000005000d7202 */ /* 0x000fe40000000f00 */
[----:B0-----:R-:W-:Y:S01]  /*1330*/  ISETP.NE.AND P0, PT, R14, 0x2, PT ;  /* 0x000000020e00780c */ /* 0x001fe20003f05270 */
[----:B-1----:R-:W-:-:S12]  /*1340*/  FMUL R5, R15, UR6 ;  /* 0x000000060f057c20 */ /* 0x002fd80008400000 */
[----:B------:R-:W-:-:S04]  /*1350*/  @!P0 FFMA R13, R2, R5, R13 ;  /* 0x00000005020d8223 */ /* 0x000fc8000000000d */
[----:B--2---:R-:W-:-:S05]  /*1360*/  FADD R5, -R13, R0 ;  /* 0x000000000d057221 */ /* 0x004fca0000000100 */
[----:B------:R-:W-:Y:S01]  /*1370*/  STG.E desc[UR4][R10.64], R5 ;  /* 0x000000050a007986 */ /* 0x000fe2000c101904 */
[----:B------:R-:W-:Y:S05]  /*1380*/  EXIT ;  /* 0x000000000000794d */ /* 0x000fea0003800000 */
        .weak           $__internal_0_$__cuda_sm20_div_rn_f64_full
        .type           $__internal_0_$__cuda_sm20_div_rn_f64_full,@function
        .size           $__internal_0_$__cuda_sm20_div_rn_f64_full,($__internal_1_$__cuda_sm20_sqrt_rn_f32_slowpath - $__internal_0_$__cuda_sm20_div_rn_f64_full)
$__internal_0_$__cuda_sm20_div_rn_f64_full:
[----:B------:R-:W-:Y:S01]  /*1390*/  FSETP.GEU.AND P2, PT, |R13|, 1.469367938527859385e-39, PT ;  /* 0x001000000d00780b */ /* 0x000fe20003f4e200 */
[----:B------:R-:W-:Y:S01]  /*13a0*/  IMAD.MOV.U32 R27, RZ, RZ, 0x1ca00000 ;  /* 0x1ca00000ff1b7424 */ /* 0x000fe200078e00ff */
[C---:B------:R-:W-:Y:S01]  /*13b0*/  FSETP.GEU.AND P0, PT, |R17|.reuse, 1.469367938527859385e-39, PT ;  /* 0x001000001100780b */ /* 0x040fe20003f0e200 */
[----:B------:R-:W-:Y:S01]  /*13c0*/  IMAD.MOV.U32 R18, RZ, RZ, R12 ;  /* 0x000000ffff127224 */ /* 0x000fe200078e000c */
[----:B------:R-:W-:Y:S01]  /*13d0*/  LOP3.LUT R14, R17, 0x800fffff, RZ, 0xc0, !PT ;  /* 0x800fffff110e7812 */ /* 0x000fe200078ec0ff */
[----:B------:R-:W-:Y:S01]  /*13e0*/  IMAD.MOV.U32 R20, RZ, RZ, 0x1 ;  /* 0x00000001ff147424 */ /* 0x000fe200078e00ff */
[----:B------:R-:W-:Y:S01]  /*13f0*/  LOP3.LUT R26, R13, 0x7ff00000, RZ, 0xc0, !PT ;  /* 0x7ff000000d1a7812 */ /* 0x000fe200078ec0ff */
[----:B------:R-:W-:Y:S01]  /*1400*/  BSSY.RECONVERGENT B1, `(.L_x_13) ;  /* 0x0000050000017945 */ /* 0x000fe20003800200 */
[----:B------:R-:W-:Y:S01]  /*1410*/  LOP3.LUT R15, R14, 0x3ff00000, RZ, 0xfc, !PT ;  /* 0x3ff000000e0f7812 */ /* 0x000fe200078efcff */
[----:B------:R-:W-:Y:S01]  /*1420*/  IMAD.MOV.U32 R14, RZ, RZ, R16 ;  /* 0x000000ffff0e7224 */ /* 0x000fe200078e0010 */
[----:B------:R-:W-:-:S03]  /*1430*/  LOP3.LUT R29, R17, 0x7ff00000, RZ, 0xc0, !PT ;  /* 0x7ff00000111d7812 */ /* 0x000fc600078ec0ff */
[----:B------:R-:W-:Y:S02]  /*1440*/  @!P2 LOP3.LUT R19, R17, 0x7ff00000, RZ, 0xc0, !PT ;  /* 0x7ff000001113a812 */ /* 0x000fe400078ec0ff */
[----:B------:R-:W-:Y:S01]  /*1450*/  @!P0 DMUL R14, R16, 8.98846567431157953865e+307 ;  /* 0x7fe00000100e8828 */ /* 0x000fe20000000000 */
[C---:B------:R-:W-:Y:S02]  /*1460*/  ISETP.GE.U32.AND P1, PT, R26.reuse, R29, PT ;  /* 0x0000001d1a00720c */ /* 0x040fe40003f26070 */
[----:B------:R-:W-:Y:S02]  /*1470*/  @!P2 ISETP.GE.U32.AND P3, PT, R26, R19, PT ;  /* 0x000000131a00a20c */ /* 0x000fe40003f66070 */
[C---:B------:R-:W-:Y:S01]  /*1480*/  SEL R19, R27.reuse, 0x63400000, !P1 ;  /* 0x634000001b137807 */ /* 0x040fe20004800000 */
[----:B------:R-:W0:Y:S01]  /*1490*/  MUFU.RCP64H R21, R15 ;  /* 0x0000000f00157308 */ /* 0x000e220000001800 */
[----:B------:R-:W-:Y:S02]  /*14a0*/  @!P2 SEL R23, R27, 0x63400000, !P3 ;  /* 0x634000001b17a807 */ /* 0x000fe40005800000 */
[----:B------:R-:W-:-:S02]  /*14b0*/  LOP3.LUT R19, R19, 0x800fffff, R13, 0xf8, !PT ;  /* 0x800fffff13137812 */ /* 0x000fc400078ef80d */
[----:B------:R-:W-:Y:S02]  /*14c0*/  @!P2 LOP3.LUT R23, R23, 0x80000000, R13, 0xf8, !PT ;  /* 0x800000001717a812 */ /* 0x000fe400078ef80d */
[----:B------:R-:W-:Y:S02]  /*14d0*/  @!P2 MOV R22, RZ ;  /* 0x000000ff0016a202 */ /* 0x000fe40000000f00 */
[----:B------:R-:W-:Y:S02]  /*14e0*/  @!P2 LOP3.LUT R23, R23, 0x100000, RZ, 0xfc, !PT ;  /* 0x001000001717a812 */ /* 0x000fe400078efcff */
[----:B------:R-:W-:-:S04]  /*14f0*/  @!P0 LOP3.LUT R29, R15, 0x7ff00000, RZ, 0xc0, !PT ;  /* 0x7ff000000f1d8812 */ /* 0x000fc800078ec0ff */
[----:B------:R-:W-:Y:S02]  /*1500*/  @!P2 DFMA R18, R18, 2, -R22 ;  /* 0x400000001212a82b */ /* 0x000fe40000000816 */
[----:B0-----:R-:W-:-:S08]  /*1510*/  DFMA R22, R20, -R14, 1 ;  /* 0x3ff000001416742b */ /* 0x001fd0000000080e */
[----:B------:R-:W-:-:S08]  /*1520*/  DFMA R22, R22, R22, R22 ;  /* 0x000000161616722b */ /* 0x000fd00000000016 */
[----:B------:R-:W-:-:S08]  /*1530*/  DFMA R22, R20, R22, R20 ;  /* 0x000000161416722b */ /* 0x000fd00000000014 */
[----:B------:R-:W-:-:S08]  /*1540*/  DFMA R20, R22, -R14, 1 ;  /* 0x3ff000001614742b */ /* 0x000fd0000000080e */
[----:B------:R-:W-:-:S08]  /*1550*/  DFMA R20, R22, R20, R22 ;  /* 0x000000141614722b */ /* 0x000fd00000000016 */
[----:B------:R-:W-:-:S08]  /*1560*/  DMUL R22, R20, R18 ;  /* 0x0000001214167228 */ /* 0x000fd00000000000 */
[----:B------:R-:W-:-:S08]  /*1570*/  DFMA R24, R22, -R14, R18 ;  /* 0x8000000e1618722b */ /* 0x000fd00000000012 */
[----:B------:R-:W-:Y:S01]  /*1580*/  DFMA R24, R20, R24, R22 ;  /* 0x000000181418722b */ /* 0x000fe20000000016 */
[----:B------:R-:W-:Y:S01]  /*1590*/  IMAD.MOV.U32 R22, RZ, RZ, R26 ;  /* 0x000000ffff167224 */ /* 0x000fe200078e001a */
[----:B------:R-:W-:-:S05]  /*15a0*/  @!P2 LOP3.LUT R22, R19, 0x7ff00000, RZ, 0xc0, !PT ;  /* 0x7ff000001316a812 */ /* 0x000fca00078ec0ff */
[----:B------:R-:W-:-:S05]  /*15b0*/  VIADD R20, R22, 0xffffffff ;  /* 0xffffffff16147836 */ /* 0x000fca0000000000 */
[----:B------:R-:W-:Y:S02]  /*15c0*/  ISETP.GT.U32.AND P0, PT, R20, 0x7feffffe, PT ;  /* 0x7feffffe1400780c */ /* 0x000fe40003f04070 */
[----:B------:R-:W-:-:S04]  /*15d0*/  IADD3 R20, PT, PT, R29, -0x1, RZ ;  /* 0xffffffff1d147810 */ /* 0x000fc80007ffe0ff */
[----:B------:R-:W-:-:S13]  /*15e0*/  ISETP.GT.U32.OR P0, PT, R20, 0x7feffffe, P0 ;  /* 0x7feffffe1400780c */ /* 0x000fda0000704470 */
[----:B------:R-:W-:Y:S05]  /*15f0*/  @P0 BRA `(.L_x_14) ;  /* 0x00000000006c0947 */ /* 0x000fea0003800000 */
[----:B------:R-:W-:-:S04]  /*1600*/  LOP3.LUT R13, R17, 0x7ff00000, RZ, 0xc0, !PT ;  /* 0x7ff00000110d7812 */ /* 0x000fc800078ec0ff */
[CC--:B------:R-:W-:Y:S02]  /*1610*/  VIADDMNMX R12, R26.reuse, -R13.reuse, 0xb9600000, !PT ;  /* 0xb96000001a0c7446 */ /* 0x0c0fe4000780090d */
[----:B------:R-:W-:Y:S02]  /*1620*/  ISETP.GE.U32.AND P0, PT, R26, R13, PT ;  /* 0x0000000d1a00720c */ /* 0x000fe40003f06070 */
[----:B------:R-:W-:Y:S02]  /*1630*/  VIMNMX R12, PT, PT, R12, 0x46a00000, PT ;  /* 0x46a000000c0c7848 */ /* 0x000fe40003fe0100 */
[----:B------:R-:W-:-:S05]  /*1640*/  SEL R27, R27, 0x63400000, !P0 ;  /* 0x634000001b1b7807 */ /* 0x000fca0004000000 */
[----:B------:R-:W-:Y:S02]  /*1650*/  IMAD.IADD R22, R12, 0x1, -R27 ;  /* 0x000000010c167824 */ /* 0x000fe400078e0a1b */
[----:B------:R-:W-:Y:S02]  /*1660*/  IMAD.MOV.U32 R12, RZ, RZ, RZ ;  /* 0x000000ffff0c7224 */ /* 0x000fe400078e00ff */
[----:B------:R-:W-:-:S06]  /*1670*/  VIADD R13, R22, 0x7fe00000 ;  /* 0x7fe00000160d7836 */ /* 0x000fcc0000000000 */
[----:B------:R-:W-:-:S10]  /*1680*/  DMUL R20, R24, R12 ;  /* 0x0000000c18147228 */ /* 0x000fd40000000000 */
[----:B------:R-:W-:-:S13]  /*1690*/  FSETP.GTU.AND P0, PT, |R21|, 1.469367938527859385e-39, PT ;  /* 0x001000001500780b */ /* 0x000fda0003f0c200 */
[----:B------:R-:W-:Y:S05]  /*16a0*/  @P0 BRA `(.L_x_15) ;  /* 0x0000000000940947 */ /* 0x000fea0003800000 */
[----:B------:R-:W-:Y:S01]  /*16b0*/  DFMA R14, R24, -R14, R18 ;  /* 0x8000000e180e722b */ /* 0x000fe20000000012 */
[----:B------:R-:W-:-:S09]  /*16c0*/  MOV R12, RZ ;  /* 0x000000ff000c7202 */ /* 0x000fd20000000f00 */
[C---:B------:R-:W-:Y:S02]  /*16d0*/  FSETP.NEU.AND P0, PT, R15.reuse, RZ, PT ;  /* 0x000000ff0f00720b */ /* 0x040fe40003f0d000 */
[----:B------:R-:W-:-:S04]  /*16e0*/  LOP3.LUT R17, R15, 0x80000000, R17, 0x48, !PT ;  /* 0x800000000f117812 */ /* 0x000fc800078e4811 */
[----:B------:R-:W-:-:S07]  /*16f0*/  LOP3.LUT R13, R17, R13, RZ, 0xfc, !PT ;  /* 0x0000000d110d7212 */ /* 0x000fce00078efcff */
[----:B------:R-:W-:Y:S05]  /*1700*/  @!P0 BRA `(.L_x_15) ;  /* 0x00000000007c8947 */ /* 0x000fea0003800000 */
[----:B------:R-:W-:Y:S01]  /*1710*/  IMAD.MOV R15, RZ, RZ, -R22 ;  /* 0x000000ffff0f7224 */ /* 0x000fe200078e0a16 */
[----:B------:R-:W-:Y:S01]  /*1720*/  DMUL.RP R12, R24, R12 ;  /* 0x0000000c180c7228 */ /* 0x000fe20000008000 */
[----:B------:R-:W-:-:S06]  /*1730*/  IMAD.MOV.U32 R14, RZ, RZ, RZ ;  /* 0x000000ffff0e7224 */ /* 0x000fcc00078e00ff */
[----:B------:R-:W-:-:S03]  /*1740*/  DFMA R14, R20, -R14, R24 ;  /* 0x8000000e140e722b */ /* 0x000fc60000000018 */
[----:B------:R-:W-:-:S03]  /*1750*/  LOP3.LUT R17, R13, R17, RZ, 0x3c, !PT ;  /* 0x000000110d117212 */ /* 0x000fc600078e3cff */
[----:B------:R-:W-:-:S04]  /*1760*/  IADD3 R14, PT, PT, -R22, -0x43300000, RZ ;  /* 0xbcd00000160e7810 */ /* 0x000fc80007ffe1ff */
[----:B------:R-:W-:-:S04]  /*1770*/  FSETP.NEU.AND P0, PT, |R15|, R14, PT ;  /* 0x0000000e0f00720b */ /* 0x000fc80003f0d200 */
[----:B------:R-:W-:Y:S02]  /*1780*/  FSEL R20, R12, R20, !P0 ;  /* 0x000000140c147208 */ /* 0x000fe40004000000 */
[----:B------:R-:W-:Y:S01]  /*1790*/  FSEL R21, R17, R21, !P0 ;  /* 0x0000001511157208 */ /* 0x000fe20004000000 */
[----:B------:R-:W-:Y:S06]  /*17a0*/  BRA `(.L_x_15) ;  /* 0x0000000000547947 */ /* 0x000fec0003800000 */
.L_x_14:
[----:B------:R-:W-:-:S14]  /*17b0*/  DSETP.NAN.AND P0, PT, R12, R12, PT ;  /* 0x0000000c0c00722a */ /* 0x000fdc0003f08000 */
[----:B------:R-:W-:Y:S05]  /*17c0*/  @P0 BRA `(.L_x_16) ;  /* 0x0000000000440947 */ /* 0x000fea0003800000 */
[----:B------:R-:W-:-:S14]  /*17d0*/  DSETP.NAN.AND P0, PT, R16, R16, PT ;  /* 0x000000101000722a */ /* 0x000fdc0003f08000 */
[----:B------:R-:W-:Y:S05]  /*17e0*/  @P0 BRA `(.L_x_17) ;  /* 0x0000000000300947 */ /* 0x000fea0003800000 */
[----:B------:R-:W-:Y:S01]  /*17f0*/  ISETP.NE.AND P0, PT, R22, R29, PT ;  /* 0x0000001d1600720c */ /* 0x000fe20003f05270 */
[----:B------:R-:W-:Y:S01]  /*1800*/  IMAD.MOV.U32 R20, RZ, RZ, 0x0 ;  /* 0x00000000ff147424 */ /* 0x000fe200078e00ff */
[----:B------:R-:W-:-:S11]  /*1810*/  MOV R21, 0xfff80000 ;  /* 0xfff8000000157802 */ /* 0x000fd60000000f00 */
[----:B------:R-:W-:Y:S05]  /*1820*/  @!P0 BRA `(.L_x_15) ;  /* 0x0000000000348947 */ /* 0x000fea0003800000 */
[----:B------:R-:W-:Y:S02]  /*1830*/  ISETP.NE.AND P0, PT, R22, 0x7ff00000, PT ;  /* 0x7ff000001600780c */ /* 0x000fe40003f05270 */
[----:B------:R-:W-:Y:S02]  /*1840*/  LOP3.LUT R21, R13, 0x80000000, R17, 0x48, !PT ;  /* 0x800000000d157812 */ /* 0x000fe400078e4811 */
[----:B------:R-:W-:-:S13]  /*1850*/  ISETP.EQ.OR P0, PT, R29, RZ, !P0 ;  /* 0x000000ff1d00720c */ /* 0x000fda0004702670 */
[----:B------:R-:W-:Y:S01]  /*1860*/  @P0 LOP3.LUT R12, R21, 0x7ff00000, RZ, 0xfc, !PT ;  /* 0x7ff00000150c0812 */ /* 0x000fe200078efcff */
[----:B------:R-:W-:Y:S02]  /*1870*/  @!P0 IMAD.MOV.U32 R20, RZ, RZ, RZ ;  /* 0x000000ffff148224 */ /* 0x000fe400078e00ff */
[----:B------:R-:W-:Y:S02]  /*1880*/  @P0 IMAD.MOV.U32 R20, RZ, RZ, RZ ;  /* 0x000000ffff140224 */ /* 0x000fe400078e00ff */
[----:B------:R-:W-:Y:S01]  /*1890*/  @P0 IMAD.MOV.U32 R21, RZ, RZ, R12 ;  /* 0x000000ffff150224 */ /* 0x000fe200078e000c */
[----:B------:R-:W-:Y:S06]  /*18a0*/  BRA `(.L_x_15) ;  /* 0x0000000000147947 */ /* 0x000fec0003800000 */
.L_x_17:
[----:B------:R-:W-:Y:S02]  /*18b0*/  LOP3.LUT R21, R17, 0x80000, RZ, 0xfc, !PT ;  /* 0x0008000011157812 */ /* 0x000fe400078efcff */
[----:B------:R-:W-:Y:S01]  /*18c0*/  MOV R20, R16 ;  /* 0x0000001000147202 */ /* 0x000fe20000000f00 */
[----:B------:R-:W-:Y:S06]  /*18d0*/  BRA `(.L_x_15) ;  /* 0x0000000000087947 */ /* 0x000fec0003800000 */
.L_x_16:
[----:B------:R-:W-:Y:S01]  /*18e0*/  LOP3.LUT R21, R13, 0x80000, RZ, 0xfc, !PT ;  /* 0x000800000d157812 */ /* 0x000fe200078efcff */
[----:B------:R-:W-:-:S07]  /*18f0*/  IMAD.MOV.U32 R20, RZ, RZ, R12 ;  /* 0x000000ffff147224 */ /* 0x000fce00078e000c */
.L_x_15:
[----:B------:R-:W-:Y:S05]  /*1900*/  BSYNC.RECONVERGENT B1 ;  /* 0x0000000000017941 */ /* 0x000fea0003800200 */
.L_x_13:
[----:B------:R-:W-:Y:S01]  /*1910*/  MOV R12, R0 ;  /* 0x00000000000c7202 */ /* 0x000fe20000000f00 */
[----:B------:R-:W-:Y:S02]  /*1920*/  IMAD.MOV.U32 R13, RZ, RZ, 0x0 ;  /* 0x00000000ff0d7424 */ /* 0x000fe400078e00ff */
[----:B------:R-:W-:Y:S02]  /*1930*/  IMAD.MOV.U32 R14, RZ, RZ, R20 ;  /* 0x000000ffff0e7224 */ /* 0x000fe400078e0014 */
[----:B------:R-:W-:Y:S01]  /*1940*/  IMAD.MOV.U32 R15, RZ, RZ, R21 ;  /* 0x000000ffff0f7224 */ /* 0x000fe200078e0015 */
[----:B------:R-:W-:Y:S06]  /*1950*/  RET.REL.NODEC R12 `(adam_update) ;  /* 0xffffffe40ca87950 */ /* 0x000fec0003c3ffff */
        .weak           $__internal_1_$__cuda_sm20_sqrt_rn_f32_slowpath
        .type           $__internal_1_$__cuda_sm20_sqrt_rn_f32_slowpath,@function
        .size           $__internal_1_$__cuda_sm20_sqrt_rn_f32_slowpath,($__internal_2_$__cuda_sm3x_div_rn_noftz_f32_slowpath - $__internal_1_$__cuda_sm20_sqrt_rn_f32_slowpath)
$__internal_1_$__cuda_sm20_sqrt_rn_f32_slowpath:
[----:B------:R-:W-:-:S13]  /*1960*/  LOP3.LUT P0, RZ, R5, 0x7fffffff, RZ, 0xc0, !PT ;  /* 0x7fffffff05ff7812 */ /* 0x000fda000780c0ff */
[----:B------:R-:W-:Y:S01]  /*1970*/  @!P0 IMAD.MOV.U32 R12, RZ, RZ, R5 ;  /* 0x000000ffff0c8224 */ /* 0x000fe200078e0005 */
[----:B------:R-:W-:Y:S06]  /*1980*/  @!P0 BRA `(.L_x_18) ;  /* 0x0000000000408947 */ /* 0x000fec0003800000 */
[----:B------:R-:W-:-:S13]  /*1990*/  FSETP.GEU.FTZ.AND P0, PT, R5, RZ, PT ;  /* 0x000000ff0500720b */ /* 0x000fda0003f1e000 */
[----:B------:R-:W-:Y:S01]  /*19a0*/  @!P0 MOV R12, 0x7fffffff ;  /* 0x7fffffff000c8802 */ /* 0x000fe20000000f00 */
[----:B------:R-:W-:Y:S06]  /*19b0*/  @!P0 BRA `(.L_x_18) ;  /* 0x0000000000348947 */ /* 0x000fec0003800000 */
[----:B------:R-:W-:-:S13]  /*19c0*/  FSETP.GTU.FTZ.AND P0, PT, |R5|, +INF , PT ;  /* 0x7f8000000500780b */ /* 0x000fda0003f1c200 */
[----:B------:R-:W-:Y:S01]  /*19d0*/  @P0 FADD.FTZ R12, R5, 1 ;  /* 0x3f800000050c0421 */ /* 0x000fe20000010000 */
[----:B------:R-:W-:Y:S06]  /*19e0*/  @P0 BRA `(.L_x_18) ;  /* 0x0000000000280947 */ /* 0x000fec0003800000 */
[----:B------:R-:W-:-:S13]  /*19f0*/  FSETP.NEU.FTZ.AND P0, PT, |R5|, +INF , PT ;  /* 0x7f8000000500780b */ /* 0x000fda0003f1d200 */
[----:B------:R-:W-:-:S04]  /*1a00*/  @P0 FFMA R13, R5, 1.84467440737095516160e+19, RZ ;  /* 0x5f800000050d0823 */ /* 0x000fc800000000ff */
[----:B------:R-:W0:Y:S02]  /*1a10*/  @P0 MUFU.RSQ R12, R13 ;  /* 0x0000000d000c0308 */ /* 0x000e240000001400 */
[----:B0-----:R-:W-:Y:S01]  /*1a20*/  @P0 FMUL.FTZ R14, R13, R12 ;  /* 0x0000000c0d0e0220 */ /* 0x001fe20000410000 */
[----:B------:R-:W-:Y:S01]  /*1a30*/  @P0 FMUL.FTZ R16, R12, 0.5 ;  /* 0x3f0000000c100820 */ /* 0x000fe20000410000 */
[----:B------:R-:W-:Y:S02]  /*1a40*/  @!P0 IMAD.MOV.U32 R12, RZ, RZ, R5 ;  /* 0x000000ffff0c8224 */ /* 0x000fe400078e0005 */
[----:B------:R-:W-:-:S04]  /*1a50*/  @P0 FADD.FTZ R15, -R14, -RZ ;  /* 0x800000ff0e0f0221 */ /* 0x000fc80000010100 */
[----:B------:R-:W-:-:S04]  /*1a60*/  @P0 FFMA R15, R14, R15, R13 ;  /* 0x0000000f0e0f0223 */ /* 0x000fc8000000000d */
[----:B------:R-:W-:-:S04]  /*1a70*/  @P0 FFMA R15, R15, R16, R14 ;  /* 0x000000100f0f0223 */ /* 0x000fc8000000000e */
[----:B------:R-:W-:-:S07]  /*1a80*/  @P0 FMUL.FTZ R12, R15, 2.3283064365386962891e-10 ;  /* 0x2f8000000f0c0820 */ /* 0x000fce0000410000 */
.L_x_18:
[----:B------:R-:W-:Y:S01]  /*1a90*/  IMAD.MOV.U32 R5, RZ, RZ, R12 ;  /* 0x000000ffff057224 */ /* 0x000fe200078e000c */
[----:B------:R-:W-:Y:S01]  /*1aa0*/  MOV R12, R17 ;  /* 0x00000011000c7202 */ /* 0x000fe20000000f00 */
[----:B------:R-:W-:-:S04]  /*1ab0*/  IMAD.MOV.U32 R13, RZ, RZ, 0x0 ;  /* 0x00000000ff0d7424 */ /* 0x000fc800078e00ff */
[----:B------:R-:W-:Y:S05]  /*1ac0*/  RET.REL.NODEC R12 `(adam_update) ;  /* 0xffffffe40c4c7950 */ /* 0x000fea0003c3ffff */
        .weak           $__internal_2_$__cuda_sm3x_div_rn_noftz_f32_slowpath
        .type           $__internal_2_$__cuda_sm3x_div_rn_noftz_f32_slowpath,@function
        .size           $__internal_2_$__cuda_sm3x_div_rn_noftz_f32_slowpath,(.L_x_33 - $__internal_2_$__cuda_sm3x_div_rn_noftz_f32_slowpath)
$__internal_2_$__cuda_sm3x_div_rn_noftz_f32_slowpath:
[----:B------:R-:W-:Y:S01]  /*1ad0*/  SHF.R.U32.HI R14, RZ, 0x17, R16 ;  /* 0x00000017ff0e7819 */ /* 0x000fe20000011610 */
[----:B------:R-:W-:Y:S01]  /*1ae0*/  BSSY.RECONVERGENT B1, `(.L_x_19) ;  /* 0x0000064000017945 */ /* 0x000fe20003800200 */
[--C-:B------:R-:W-:Y:S01]  /*1af0*/  SHF.R.U32.HI R5, RZ, 0x17, R0.reuse ;  /* 0x00000017ff057819 */ /* 0x100fe20000011600 */
[----:B------:R-:W-:Y:S01]  /*1b00*/  IMAD.MOV.U32 R15, RZ, RZ, R0 ;  /* 0x000000ffff0f7224 */ /* 0x000fe200078e0000 */
[----:B------:R-:W-:Y:S02]  /*1b10*/  LOP3.LUT R14, R14, 0xff, RZ, 0xc0, !PT ;  /* 0x000000ff0e0e7812 */ /* 0x000fe400078ec0ff */
[----:B------:R-:W-:-:S03]  /*1b20*/  LOP3.LUT R18, R5, 0xff, RZ, 0xc0, !PT ;  /* 0x000000ff05127812 */ /* 0x000fc600078ec0ff */
[----:B------:R-:W-:Y:S01]  /*1b30*/  VIADD R19, R14, 0xffffffff ;  /* 0xffffffff0e137836 */ /* 0x000fe20000000000 */
[----:B------:R-:W-:-:S04]  /*1b40*/  IADD3 R17, PT, PT, R18, -0x1, RZ ;  /* 0xffffffff12117810 */ /* 0x000fc80007ffe0ff */
[----:B------:R-:W-:-:S04]  /*1b50*/  ISETP.GT.U32.AND P0, PT, R19, 0xfd, PT ;  /* 0x000000fd1300780c */ /* 0x000fc80003f04070 */
[----:B------:R-:W-:-:S13]  /*1b60*/  ISETP.GT.U32.OR P0, PT, R17, 0xfd, P0 ;  /* 0x000000fd1100780c */ /* 0x000fda0000704470 */
[----:B------:R-:W-:Y:S01]  /*1b70*/  @!P0 IMAD.MOV.U32 R13, RZ, RZ, RZ ;  /* 0x000000ffff0d8224 */ /* 0x000fe200078e00ff */
[----:B------:R-:W-:Y:S06]  /*1b80*/  @!P0 BRA `(.L_x_20) ;  /* 0x0000000000608947 */ /* 0x000fec0003800000 */
[----:B------:R-:W-:Y:S02]  /*1b90*/  FSETP.GTU.FTZ.AND P0, PT, |R0|, +INF , PT ;  /* 0x7f8000000000780b */ /* 0x000fe40003f1c200 */
[----:B------:R-:W-:Y:S02]  /*1ba0*/  FSETP.GTU.FTZ.AND P1, PT, |R16|, +INF , PT ;  /* 0x7f8000001000780b */ /* 0x000fe40003f3c200 */
[----:B------:R-:W-:Y:S02]  /*1bb0*/  MOV R5, R16 ;  /* 0x0000001000057202 */ /* 0x000fe40000000f00 */
[----:B------:R-:W-:-:S13]  /*1bc0*/  PLOP3.LUT P0, PT, P0, P1, PT, 0xf8, 0x8f ;  /* 0x00000000008f781c */ /* 0x000fda0000703f70 */
[----:B------:R-:W-:Y:S05]  /*1bd0*/  @P0 BRA `(.L_x_21) ;  /* 0x00000004004c0947 */ /* 0x000fea0003800000 */
[----:B------:R-:W-:-:S13]  /*1be0*/  LOP3.LUT P0, RZ, R16, 0x7fffffff, R15, 0xc8, !PT ;  /* 0x7fffffff10ff7812 */ /* 0x000fda000780c80f */
[----:B------:R-:W-:Y:S05]  /*1bf0*/  @!P0 BRA `(.L_x_22) ;  /* 0x00000004003c8947 */ /* 0x000fea0003800000 */
[C---:B------:R-:W-:Y:S02]  /*1c00*/  FSETP.NEU.FTZ.AND P1, PT, |R0|.reuse, +INF , PT ;  /* 0x7f8000000000780b */ /* 0x040fe40003f3d200 */
[----:B------:R-:W-:Y:S02]  /*1c10*/  FSETP.NEU.FTZ.AND P2, PT, |R5|, +INF , PT ;  /* 0x7f8000000500780b */ /* 0x000fe40003f5d200 */
[----:B------:R-:W-:-:S11]  /*1c20*/  FSETP.NEU.FTZ.AND P0, PT, |R0|, +INF , PT ;  /* 0x7f8000000000780b */ /* 0x000fd60003f1d200 */
[----:B------:R-:W-:Y:S05]  /*1c30*/  @!P2 BRA !P1, `(.L_x_22) ;  /* 0x00000004002ca947 */ /* 0x000fea0004800000 */
[----:B------:R-:W-:-:S04]  /*1c40*/  LOP3.LUT P1, RZ, R15, 0x7fffffff, RZ, 0xc0, !PT ;  /* 0x7fffffff0fff7812 */ /* 0x000fc8000782c0ff */
[----:B------:R-:W-:-:S13]  /*1c50*/  PLOP3.LUT P1, PT, P2, P1, PT, 0x2f, 0xf2 ;  /* 0x0000000000f2781c */ /* 0x000fda0001722577 */
[----:B------:R-:W-:Y:S05]  /*1c60*/  @P1 BRA `(.L_x_23) ;  /* 0x0000000400181947 */ /* 0x000fea0003800000 */
[----:B------:R-:W-:-:S04]  /*1c70*/  LOP3.LUT P1, RZ, R16, 0x7fffffff, RZ, 0xc0, !PT ;  /* 0x7fffffff10ff7812 */ /* 0x000fc8000782c0ff */
[----:B------:R-:W-:-:S13]  /*1c80*/  PLOP3.LUT P0, PT, P0, P1, PT, 0x2f, 0xf2 ;  /* 0x0000000000f2781c */ /* 0x000fda0000702577 */
[----:B------:R-:W-:Y:S05]  /*1c90*/  @P0 BRA `(.L_x_24) ;  /* 0x0000000400000947 */ /* 0x000fea0003800000 */
[----:B------:R-:W-:Y:S02]  /*1ca0*/  ISETP.GE.AND P0, PT, R17, RZ, PT ;  /* 0x000000ff1100720c */ /* 0x000fe40003f06270 */
[----:B------:R-:W-:-:S11]  /*1cb0*/  ISETP.GE.AND P1, PT, R19, RZ, PT ;  /* 0x000000ff1300720c */ /* 0x000fd60003f26270 */
[----:B------:R-:W-:Y:S02]  /*1cc0*/  @P0 IMAD.MOV.U32 R13, RZ, RZ, RZ ;  /* 0x000000ffff0d0224 */ /* 0x000fe400078e00ff */
[----:B------:R-:W-:Y:S01]  /*1cd0*/  @!P0 FFMA R15, R0, 1.84467440737095516160e+19, RZ ;  /* 0x5f800000000f8823 */ /* 0x000fe200000000ff */
[----:B------:R-:W-:Y:S02]  /*1ce0*/  @!P0 IMAD.MOV.U32 R13, RZ, RZ, -0x40 ;  /* 0xffffffc0ff0d8424 */ /* 0x000fe400078e00ff */
[----:B------:R-:W-:-:S03]  /*1cf0*/  @!P1 FFMA R16, R5, 1.84467440737095516160e+19, RZ ;  /* 0x5f80000005109823 */ /* 0x000fc600000000ff */
[----:B------:R-:W-:-:S07]  /*1d00*/  @!P1 IADD3 R13, PT, PT, R13, 0x40, RZ ;  /* 0x000000400d0d9810 */ /* 0x000fce0007ffe0ff */
.L_x_20:
[----:B------:R-:W-:Y:S01]  /*1d10*/  LEA R5, R14, 0xc0800000, 0x17 ;  /* 0xc08000000e057811 */ /* 0x000fe200078eb8ff */
[----:B------:R-:W-:Y:S04]  /*1d20*/  BSSY.RECONVERGENT B2, `(.L_x_25) ;  /* 0x0000036000027945 */ /* 0x000fe80003800200 */
[----:B------:R-:W-:Y:S02]  /*1d30*/  IMAD.IADD R17, R16, 0x1, -R5 ;  /* 0x0000000110117824 */ /* 0x000fe400078e0a05 */
[----:B------:R-:W-:Y:S02]  /*1d40*/  VIADD R16, R18, 0xffffff81 ;  /* 0xffffff8112107836 */ /* 0x000fe40000000000 */
[----:B------:R-:W0:Y:S01]  /*1d50*/  MUFU.RCP R5, R17 ;  /* 0x0000001100057308 */ /* 0x000e220000001000 */
[----:B------:R-:W-:Y:S01]  /*1d60*/  FADD.FTZ R19, -R17, -RZ ;  /* 0x800000ff11137221 */ /* 0x000fe20000010100 */
[C---:B------:R-:W-:Y:S01]  /*1d70*/  IMAD R0, R16.reuse, -0x800000, R15 ;  /* 0xff80000010007824 */ /* 0x040fe200078e020f */
[----:B------:R-:W-:-:S04]  /*1d80*/  IADD3 R16, PT, PT, R16, 0x7f, -R14 ;  /* 0x0000007f10107810 */ /* 0x000fc80007ffe80e */
[----:B------:R-:W-:Y:S01]  /*1d90*/  IADD3 R13, PT, PT, R16, R13, RZ ;  /* 0x0000000d100d7210 */ /* 0x000fe20007ffe0ff */
[----:B0-----:R-:W-:-:S04]  /*1da0*/  FFMA R18, R5, R19, 1 ;  /* 0x3f80000005127423 */ /* 0x001fc80000000013 */
[----:B------:R-:W-:-:S04]  /*1db0*/  FFMA R5, R5, R18, R5 ;  /* 0x0000001205057223 */ /* 0x000fc80000000005 */
[----:B------:R-:W-:-:S04]  /*1dc0*/  FFMA R18, R0, R5, RZ ;  /* 0x0000000500127223 */ /* 0x000fc800000000ff */
[----:B------:R-:W-:-:S04]  /*1dd0*/  FFMA R15, R19, R18, R0 ;  /* 0x00000012130f7223 */ /* 0x000fc80000000000 */
[----:B------:R-:W-:-:S04]  /*1de0*/  FFMA R18, R5, R15, R18 ;  /* 0x0000000f05127223 */ /* 0x000fc80000000012 */
[----:B------:R-:W-:-:S04]  /*1df0*/  FFMA R19, R19, R18, R0 ;  /* 0x0000001213137223 */ /* 0x000fc80000000000 */
[----:B------:R-:W-:-:S05]  /*1e00*/  FFMA R0, R5, R19, R18 ;  /* 0x0000001305007223 */ /* 0x000fca0000000012 */
[----:B------:R-:W-:-:S04]  /*1e10*/  SHF.R.U32.HI R14, RZ, 0x17, R0 ;  /* 0x00000017ff0e7819 */ /* 0x000fc80000011600 */
[----:B------:R-:W-:-:S05]  /*1e20*/  LOP3.LUT R14, R14, 0xff, RZ, 0xc0, !PT ;  /* 0x000000ff0e0e7812 */ /* 0x000fca00078ec0ff */
[----:B------:R-:W-:-:S04]  /*1e30*/  IMAD.IADD R17, R14, 0x1, R13 ;  /* 0x000000010e117824 */ /* 0x000fc800078e020d */
[----:B------:R-:W-:-:S05]  /*1e40*/  VIADD R14, R17, 0xffffffff ;  /* 0xffffffff110e7836 */ /* 0x000fca0000000000 */
[----:B------:R-:W-:-:S13]  /*1e50*/  ISETP.GE.U32.AND P0, PT, R14, 0xfe, PT ;  /* 0x000000fe0e00780c */ /* 0x000fda0003f06070 */
[----:B------:R-:W-:Y:S05]  /*1e60*/  @!P0 BRA `(.L_x_26) ;  /* 0x0000000000808947 */ /* 0x000fea0003800000 */
[----:B------:R-:W-:-:S13]  /*1e70*/  ISETP.GT.AND P0, PT, R17, 0xfe, PT ;  /* 0x000000fe1100780c */ /* 0x000fda0003f04270 */
[----:B------:R-:W-:Y:S05]  /*1e80*/  @P0 BRA `(.L_x_27) ;  /* 0x00000000006c0947 */ /* 0x000fea0003800000 */
[----:B------:R-:W-:-:S13]  /*1e90*/  ISETP.GE.AND P0, PT, R17, 0x1, PT ;  /* 0x000000011100780c */ /* 0x000fda0003f06270 */
[----:B------:R-:W-:Y:S05]  /*1ea0*/  @P0 BRA `(.L_x_28) ;  /* 0x0000000000740947 */ /* 0x000fea0003800000 */
[----:B------:R-:W-:Y:S02]  /*1eb0*/  ISETP.GE.AND P0, PT, R17, -0x18, PT ;  /* 0xffffffe81100780c */ /* 0x000fe40003f06270 */
[----:B------:R-:W-:-:S11]  /*1ec0*/  LOP3.LUT R0, R0, 0x80000000, RZ, 0xc0, !PT ;  /* 0x8000000000007812 */ /* 0x000fd600078ec0ff */
[----:B------:R-:W-:Y:S05]  /*1ed0*/  @!P0 BRA `(.L_x_28) ;  /* 0x0000000000688947 */ /* 0x000fea0003800000 */
[-CC-:B------:R-:W-:Y:S01]  /*1ee0*/  FFMA.RZ R13, R5, R19.reuse, R18.reuse ;  /* 0x00000013050d7223 */ /* 0x180fe2000000c012 */
[----:B------:R-:W-:Y:S01]  /*1ef0*/  IADD3 R16, PT, PT, R17, 0x20, RZ ;  /* 0x0000002011107810 */ /* 0x000fe20007ffe0ff */
[-CC-:B------:R-:W-:Y:S01]  /*1f00*/  FFMA.RM R14, R5, R19.reuse, R18.reuse ;  /* 0x00000013050e7223 */ /* 0x180fe20000004012 */
[----:B------:R-:W-:Y:S02]  /*1f10*/  ISETP.NE.AND P2, PT, R17, RZ, PT ;  /* 0x000000ff1100720c */ /* 0x000fe40003f45270 */
[----:B------:R-:W-:Y:S01]  /*1f20*/  LOP3.LUT R15, R13, 0x7fffff, RZ, 0xc0, !PT ;  /* 0x007fffff0d0f7812 */ /* 0x000fe200078ec0ff */
[----:B------:R-:W-:Y:S01]  /*1f30*/  FFMA.RP R13, R5, R19, R18 ;  /* 0x00000013050d7223 */ /* 0x000fe20000008012 */
[----:B------:R-:W-:Y:S01]  /*1f40*/  IMAD.MOV R5, RZ, RZ, -R17 ;  /* 0x000000ffff057224 */ /* 0x000fe200078e0a11 */
[----:B------:R-:W-:Y:S02]  /*1f50*/  ISETP.NE.AND P1, PT, R17, RZ, PT ;  /* 0x000000ff1100720c */ /* 0x000fe40003f25270 */
[----:B------:R-:W-:-:S02]  /*1f60*/  LOP3.LUT R15, R15, 0x800000, RZ, 0xfc, !PT ;  /* 0x008000000f0f7812 */ /* 0x000fc400078efcff */
[----:B------:R-:W-:Y:S02]  /*1f70*/  FSETP.NEU.FTZ.AND P0, PT, R13, R14, PT ;  /* 0x0000000e0d00720b */ /* 0x000fe40003f1d000 */
[----:B------:R-:W-:Y:S02]  /*1f80*/  SHF.L.U32 R16, R15, R16, RZ ;  /* 0x000000100f107219 */ /* 0x000fe400000006ff */
[----:B------:R-:W-:Y:S02]  /*1f90*/  SEL R14, R5, RZ, P2 ;  /* 0x000000ff050e7207 */ /* 0x000fe40001000000 */
[----:B------:R-:W-:Y:S02]  /*1fa0*/  ISETP.NE.AND P1, PT, R16, RZ, P1 ;  /* 0x000000ff1000720c */ /* 0x000fe40000f25270 */
[----:B------:R-:W-:Y:S02]  /*1fb0*/  SHF.R.U32.HI R14, RZ, R14, R15 ;  /* 0x0000000eff0e7219 */ /* 0x000fe4000001160f */
[----:B------:R-:W-:-:S02]  /*1fc0*/  PLOP3.LUT P0, PT, P0, P1, PT, 0xf8, 0x8f ;  /* 0x00000000008f781c */ /* 0x000fc40000703f70 */
[----:B------:R-:W-:Y:S02]  /*1fd0*/  SHF.R.U32.HI R16, RZ, 0x1, R14 ;  /* 0x00000001ff107819 */ /* 0x000fe4000001160e */
[----:B------:R-:W-:-:S04]  /*1fe0*/  SEL R5, RZ, 0x1, !P0 ;  /* 0x00000001ff057807 */ /* 0x000fc80004000000 */
[----:B------:R-:W-:-:S04]  /*1ff0*/  LOP3.LUT R5, R5, 0x1, R16, 0xf8, !PT ;  /* 0x0000000105057812 */ /* 0x000fc800078ef810 */
[----:B------:R-:W-:-:S05]  /*2000*/  LOP3.LUT R5, R5, R14, RZ, 0xc0, !PT ;  /* 0x0000000e05057212 */ /* 0x000fca00078ec0ff */
[----:B------:R-:W-:-:S05]  /*2010*/  IMAD.IADD R5, R16, 0x1, R5 ;  /* 0x0000000110057824 */ /* 0x000fca00078e0205 */
[----:B------:R-:W-:Y:S01]  /*2020*/  LOP3.LUT R0, R5, R0, RZ, 0xfc, !PT ;  /* 0x0000000005007212 */ /* 0x000fe200078efcff */
[----:B------:R-:W-:Y:S06]  /*2030*/  BRA `(.L_x_28) ;  /* 0x0000000000107947 */ /* 0x000fec0003800000 */
.L_x_27:
[----:B------:R-:W-:-:S04]  /*2040*/  LOP3.LUT R0, R0, 0x80000000, RZ, 0xc0, !PT ;  /* 0x8000000000007812 */ /* 0x000fc800078ec0ff */
[----:B------:R-:W-:Y:S01]  /*2050*/  LOP3.LUT R0, R0, 0x7f800000, RZ, 0xfc, !PT ;  /* 0x7f80000000007812 */ /* 0x000fe200078efcff */
[----:B------:R-:W-:Y:S06]  /*2060*/  BRA `(.L_x_28) ;  /* 0x0000000000047947 */ /* 0x000fec0003800000 */
.L_x_26:
[----:B------:R-:W-:-:S07]  /*2070*/  LEA R0, R13, R0, 0x17 ;  /* 0x000000000d007211 */ /* 0x000fce00078eb8ff */
.L_x_28:
[----:B------:R-:W-:Y:S05]  /*2080*/  BSYNC.RECONVERGENT B2 ;  /* 0x0000000000027941 */ /* 0x000fea0003800200 */
.L_x_25:
[----:B------:R-:W-:Y:S05]  /*2090*/  BRA `(.L_x_29) ;  /* 0x0000000000207947 */ /* 0x000fea0003800000 */
.L_x_24:
[----:B------:R-:W-:-:S04]  /*20a0*/  LOP3.LUT R0, R16, 0x80000000, R15, 0x48, !PT ;  /* 0x8000000010007812 */ /* 0x000fc800078e480f */
[----:B------:R-:W-:Y:S01]  /*20b0*/  LOP3.LUT R0, R0, 0x7f800000, RZ, 0xfc, !PT ;  /* 0x7f80000000007812 */ /* 0x000fe200078efcff */
[----:B------:R-:W-:Y:S06]  /*20c0*/  BRA `(.L_x_29) ;  /* 0x0000000000147947 */ /* 0x000fec0003800000 */
.L_x_23:
[----:B------:R-:W-:Y:S01]  /*20d0*/  LOP3.LUT R0, R16, 0x80000000, R15, 0x48, !PT ;  /* 0x8000000010007812 */ /* 0x000fe200078e480f */
[----:B------:R-:W-:Y:S06]  /*20e0*/  BRA `(.L_x_29) ;  /* 0x00000000000c7947 */ /* 0x000fec0003800000 */
.L_x_22:
[----:B------:R-:W0:Y:S01]  /*20f0*/  MUFU.RSQ R0, -QNAN ;  /* 0xffc0000000007908 */ /* 0x000e220000001400 */
[----:B------:R-:W-:Y:S05]  /*2100*/  BRA `(.L_x_29) ;  /* 0x0000000000047947 */ /* 0x000fea0003800000 */
.L_x_21:
[----:B------:R-:W-:-:S07]  /*2110*/  FADD.FTZ R0, R0, R5 ;  /* 0x0000000500007221 */ /* 0x000fce0000010000 */
.L_x_29:
[----:B------:R-:W-:Y:S05]  /*2120*/  BSYNC.RECONVERGENT B1 ;  /* 0x0000000000017941 */ /* 0x000fea0003800200 */
.L_x_19:
[----:B------:R-:W-:-:S04]  /*2130*/  IMAD.MOV.U32 R13, RZ, RZ, 0x0 ;  /* 0x00000000ff0d7424 */ /* 0x000fc800078e00ff */
[----:B0-----:R-:W-:Y:S05]  /*2140*/  RET.REL.NODEC R12 `(adam_update) ;  /* 0xffffffdc0cac7950 */ /* 0x001fea0003c3ffff */
.L_x_30:
[----:B------:R-:W-:-:S00]  /*2150*/  BRA `(.L_x_30) ;  /* 0xfffffffc00fc7947 */ /* 0x000fc0000383ffff */
[----:B------:R-:W-:-:S00]  /*2160*/  NOP ;  /* 0x0000000000007918 */ /* 0x000fc00000000000 */
        /* <DEDUP_REMOVED lines=9> */
.L_x_33:


//--------------------- .nv.shared.reserved.0     --------------------------
	.section	.nv.shared.reserved.0,"aw",@nobits
	.weak		__nv_reservedSMEM_offset_0_alias
	.size		__nv_reservedSMEM_offset_0_alias, 0, 64
	.other		__nv_reservedSMEM_offset_0_alias,@"STO_CUDA_RESERVED_SHARED STV_DEFAULT"
__nv_reservedSMEM_offset_0_alias:
	.zero		0
	.zero		64


//--------------------- .nv.constant0.adam_update --------------------------
	.section	.nv.constant0.adam_update,"a",@progbits
	.sectionflags	@""
	.align	4
.nv.constant0.adam_update:
	.zero		968


//--------------------- SYMBOLS --------------------------

	.type		.nv.reservedSmem.offset0,@object
	.size		.nv.reservedSmem.offset0,0x4
